//
// Generated by NVIDIA NVVM Compiler
//
// Compiler Build ID: CL-36424714
// Cuda compilation tools, release 13.0, V13.0.88
// Based on NVVM 20.0.0
//

.version 9.0
.target sm_100
.address_size 64

	// .globl	dqn_forward_pass
// _ZZ16dqn_forward_passE15activations_fc1 has been demoted
// _ZZ16dqn_forward_passE15activations_fc2 has been demoted
// _ZZ16dqn_forward_passE15activations_fc3 has been demoted
// _ZZ16dqn_forward_passE12shared_value has been demoted
// _ZZ16dqn_forward_passE10advantages has been demoted
// _ZZ16dqn_forward_passE11shared_mean has been demoted

.visible .entry dqn_forward_pass(
	.param .u64 .ptr .align 1 dqn_forward_pass_param_0,
	.param .u64 .ptr .align 1 dqn_forward_pass_param_1,
	.param .u64 .ptr .align 1 dqn_forward_pass_param_2,
	.param .u64 .ptr .align 1 dqn_forward_pass_param_3,
	.param .u64 .ptr .align 1 dqn_forward_pass_param_4,
	.param .u64 .ptr .align 1 dqn_forward_pass_param_5,
	.param .u64 .ptr .align 1 dqn_forward_pass_param_6,
	.param .u64 .ptr .align 1 dqn_forward_pass_param_7,
	.param .u64 .ptr .align 1 dqn_forward_pass_param_8,
	.param .u64 .ptr .align 1 dqn_forward_pass_param_9,
	.param .u64 .ptr .align 1 dqn_forward_pass_param_10,
	.param .u64 .ptr .align 1 dqn_forward_pass_param_11,
	.param .u32 dqn_forward_pass_param_12
)
.maxntid 256
.minnctapersm 2
{
	.reg .pred 	%p<45>;
	.reg .b32 	%r<227>;
	.reg .b32 	%f<259>;
	.reg .b64 	%rd<65>;
	// demoted variable
	.shared .align 4 .b8 _ZZ16dqn_forward_passE15activations_fc1[1024];
	// demoted variable
	.shared .align 4 .b8 _ZZ16dqn_forward_passE15activations_fc2[512];
	// demoted variable
	.shared .align 4 .b8 _ZZ16dqn_forward_passE15activations_fc3[256];
	// demoted variable
	.shared .align 4 .f32 _ZZ16dqn_forward_passE12shared_value;
	// demoted variable
	.shared .align 4 .b8 _ZZ16dqn_forward_passE10advantages[16];
	// demoted variable
	.shared .align 4 .f32 _ZZ16dqn_forward_passE11shared_mean;
	ld.param.u64 	%rd19, [dqn_forward_pass_param_0];
	ld.param.u64 	%rd20, [dqn_forward_pass_param_1];
	ld.param.u64 	%rd21, [dqn_forward_pass_param_2];
	ld.param.u64 	%rd22, [dqn_forward_pass_param_3];
	ld.param.u64 	%rd23, [dqn_forward_pass_param_4];
	ld.param.u64 	%rd24, [dqn_forward_pass_param_5];
	ld.param.u64 	%rd25, [dqn_forward_pass_param_6];
	ld.param.u64 	%rd30, [dqn_forward_pass_param_7];
	ld.param.u64 	%rd26, [dqn_forward_pass_param_8];
	ld.param.u64 	%rd27, [dqn_forward_pass_param_9];
	ld.param.u64 	%rd28, [dqn_forward_pass_param_10];
	ld.param.u64 	%rd29, [dqn_forward_pass_param_11];
	ld.param.u32 	%r87, [dqn_forward_pass_param_12];
	cvta.to.global.u64 	%rd1, %rd30;
	mov.u32 	%r1, %ctaid.x;
	mov.u32 	%r2, %tid.x;
	setp.ge.s32 	%p1, %r1, %r87;
	@%p1 bra 	$L__BB0_55;
	cvta.to.global.u64 	%rd2, %rd19;
	mul.lo.s32 	%r3, %r1, 140;
	mov.u32 	%r4, %ntid.x;
	cvta.to.global.u64 	%rd3, %rd21;
	cvta.to.global.u64 	%rd4, %rd20;
	mov.u32 	%r198, %r2;
$L__BB0_2:
	mul.wide.u32 	%rd31, %r198, 4;
	add.s64 	%rd32, %rd3, %rd31;
	ld.global.nc.f32 	%f250, [%rd32];
	mov.b32 	%r199, 0;
$L__BB0_3:
	add.s32 	%r89, %r199, %r3;
	mul.wide.u32 	%rd33, %r89, 4;
	add.s64 	%rd34, %rd2, %rd33;
	ld.global.nc.f32 	%f21, [%rd34];
	mul.f32 	%f22, %f21, 0f3C23D70A;
	shl.b32 	%r90, %r199, 8;
	add.s32 	%r91, %r90, %r198;
	mul.wide.u32 	%rd35, %r91, 4;
	add.s64 	%rd36, %rd4, %rd35;
	ld.global.nc.f32 	%f23, [%rd36];
	fma.rn.f32 	%f24, %f22, %f23, %f250;
	ld.global.nc.f32 	%f25, [%rd34+4];
	mul.f32 	%f26, %f25, 0f3C23D70A;
	ld.global.nc.f32 	%f27, [%rd36+1024];
	fma.rn.f32 	%f28, %f26, %f27, %f24;
	ld.global.nc.f32 	%f29, [%rd34+8];
	mul.f32 	%f30, %f29, 0f3C23D70A;
	ld.global.nc.f32 	%f31, [%rd36+2048];
	fma.rn.f32 	%f32, %f30, %f31, %f28;
	ld.global.nc.f32 	%f33, [%rd34+12];
	mul.f32 	%f34, %f33, 0f3C23D70A;
	ld.global.nc.f32 	%f35, [%rd36+3072];
	fma.rn.f32 	%f250, %f34, %f35, %f32;
	add.s32 	%r199, %r199, 4;
	setp.ne.s32 	%p2, %r199, 140;
	@%p2 bra 	$L__BB0_3;
	shl.b32 	%r92, %r198, 2;
	mov.u32 	%r93, _ZZ16dqn_forward_passE15activations_fc1;
	add.s32 	%r94, %r93, %r92;
	st.shared.f32 	[%r94], %f250;
	add.s32 	%r198, %r198, %r4;
	setp.lt.u32 	%p3, %r198, 256;
	@%p3 bra 	$L__BB0_2;
	bar.sync 	0;
	add.s32 	%r9, %r2, %r4;
	max.u32 	%r95, %r9, 256;
	setp.lt.u32 	%p4, %r9, 256;
	selp.u32 	%r96, 1, 0, %p4;
	add.s32 	%r97, %r9, %r96;
	sub.s32 	%r98, %r95, %r97;
	div.u32 	%r99, %r98, %r4;
	add.s32 	%r10, %r99, %r96;
	and.b32  	%r100, %r10, 3;
	setp.eq.s32 	%p5, %r100, 3;
	mov.u32 	%r202, %r2;
	@%p5 bra 	$L__BB0_8;
	add.s32 	%r102, %r10, 1;
	and.b32  	%r11, %r102, 3;
	mov.b32 	%r201, 0;
	mov.u32 	%r202, %r2;
$L__BB0_7:
	.pragma "nounroll";
	shl.b32 	%r103, %r202, 2;
	add.s32 	%r105, %r93, %r103;
	ld.shared.f32 	%f36, [%r105];
	max.f32 	%f37, %f36, 0f00000000;
	st.shared.f32 	[%r105], %f37;
	add.s32 	%r202, %r202, %r4;
	add.s32 	%r201, %r201, 1;
	setp.ne.s32 	%p6, %r201, %r11;
	@%p6 bra 	$L__BB0_7;
$L__BB0_8:
	setp.lt.u32 	%p7, %r10, 3;
	@%p7 bra 	$L__BB0_11;
	shl.b32 	%r109, %r4, 2;
$L__BB0_10:
	shl.b32 	%r106, %r202, 2;
	add.s32 	%r108, %r93, %r106;
	ld.shared.f32 	%f38, [%r108];
	max.f32 	%f39, %f38, 0f00000000;
	st.shared.f32 	[%r108], %f39;
	add.s32 	%r110, %r108, %r109;
	ld.shared.f32 	%f40, [%r110];
	max.f32 	%f41, %f40, 0f00000000;
	st.shared.f32 	[%r110], %f41;
	add.s32 	%r111, %r110, %r109;
	ld.shared.f32 	%f42, [%r111];
	max.f32 	%f43, %f42, 0f00000000;
	st.shared.f32 	[%r111], %f43;
	add.s32 	%r112, %r111, %r109;
	ld.shared.f32 	%f44, [%r112];
	max.f32 	%f45, %f44, 0f00000000;
	st.shared.f32 	[%r112], %f45;
	add.s32 	%r202, %r109, %r202;
	setp.lt.u32 	%p8, %r202, 256;
	@%p8 bra 	$L__BB0_10;
$L__BB0_11:
	bar.sync 	0;
	setp.gt.u32 	%p9, %r2, 127;
	@%p9 bra 	$L__BB0_16;
	cvta.to.global.u64 	%rd5, %rd23;
	cvta.to.global.u64 	%rd6, %rd22;
	mov.u32 	%r204, %r2;
$L__BB0_13:
	mul.wide.u32 	%rd37, %r204, 4;
	add.s64 	%rd38, %rd5, %rd37;
	ld.global.nc.f32 	%f251, [%rd38];
	mov.b32 	%r205, 0;
$L__BB0_14:
	shl.b32 	%r114, %r205, 2;
	add.s32 	%r116, %r93, %r114;
	ld.shared.f32 	%f46, [%r116];
	shl.b32 	%r117, %r205, 7;
	add.s32 	%r118, %r117, %r204;
	mul.wide.u32 	%rd39, %r118, 4;
	add.s64 	%rd40, %rd6, %rd39;
	ld.global.nc.f32 	%f47, [%rd40];
	fma.rn.f32 	%f48, %f46, %f47, %f251;
	ld.shared.f32 	%f49, [%r116+4];
	ld.global.nc.f32 	%f50, [%rd40+512];
	fma.rn.f32 	%f51, %f49, %f50, %f48;
	ld.shared.f32 	%f52, [%r116+8];
	ld.global.nc.f32 	%f53, [%rd40+1024];
	fma.rn.f32 	%f54, %f52, %f53, %f51;
	ld.shared.f32 	%f55, [%r116+12];
	ld.global.nc.f32 	%f56, [%rd40+1536];
	fma.rn.f32 	%f57, %f55, %f56, %f54;
	ld.shared.f32 	%f58, [%r116+16];
	ld.global.nc.f32 	%f59, [%rd40+2048];
	fma.rn.f32 	%f60, %f58, %f59, %f57;
	ld.shared.f32 	%f61, [%r116+20];
	ld.global.nc.f32 	%f62, [%rd40+2560];
	fma.rn.f32 	%f63, %f61, %f62, %f60;
	ld.shared.f32 	%f64, [%r116+24];
	ld.global.nc.f32 	%f65, [%rd40+3072];
	fma.rn.f32 	%f66, %f64, %f65, %f63;
	ld.shared.f32 	%f67, [%r116+28];
	ld.global.nc.f32 	%f68, [%rd40+3584];
	fma.rn.f32 	%f69, %f67, %f68, %f66;
	ld.shared.f32 	%f70, [%r116+32];
	ld.global.nc.f32 	%f71, [%rd40+4096];
	fma.rn.f32 	%f72, %f70, %f71, %f69;
	ld.shared.f32 	%f73, [%r116+36];
	ld.global.nc.f32 	%f74, [%rd40+4608];
	fma.rn.f32 	%f75, %f73, %f74, %f72;
	ld.shared.f32 	%f76, [%r116+40];
	ld.global.nc.f32 	%f77, [%rd40+5120];
	fma.rn.f32 	%f78, %f76, %f77, %f75;
	ld.shared.f32 	%f79, [%r116+44];
	ld.global.nc.f32 	%f80, [%rd40+5632];
	fma.rn.f32 	%f81, %f79, %f80, %f78;
	ld.shared.f32 	%f82, [%r116+48];
	ld.global.nc.f32 	%f83, [%rd40+6144];
	fma.rn.f32 	%f84, %f82, %f83, %f81;
	ld.shared.f32 	%f85, [%r116+52];
	ld.global.nc.f32 	%f86, [%rd40+6656];
	fma.rn.f32 	%f87, %f85, %f86, %f84;
	ld.shared.f32 	%f88, [%r116+56];
	ld.global.nc.f32 	%f89, [%rd40+7168];
	fma.rn.f32 	%f90, %f88, %f89, %f87;
	ld.shared.f32 	%f91, [%r116+60];
	ld.global.nc.f32 	%f92, [%rd40+7680];
	fma.rn.f32 	%f251, %f91, %f92, %f90;
	add.s32 	%r205, %r205, 16;
	setp.ne.s32 	%p10, %r205, 256;
	@%p10 bra 	$L__BB0_14;
	shl.b32 	%r119, %r204, 2;
	mov.u32 	%r120, _ZZ16dqn_forward_passE15activations_fc2;
	add.s32 	%r121, %r120, %r119;
	st.shared.f32 	[%r121], %f251;
	add.s32 	%r204, %r204, %r4;
	setp.lt.u32 	%p11, %r204, 128;
	@%p11 bra 	$L__BB0_13;
$L__BB0_16:
	setp.gt.u32 	%p12, %r2, 127;
	bar.sync 	0;
	@%p12 bra 	$L__BB0_23;
	max.u32 	%r122, %r9, 128;
	setp.lt.u32 	%p13, %r9, 128;
	selp.u32 	%r123, 1, 0, %p13;
	add.s32 	%r124, %r9, %r123;
	sub.s32 	%r125, %r122, %r124;
	div.u32 	%r126, %r125, %r4;
	add.s32 	%r23, %r126, %r123;
	and.b32  	%r127, %r23, 3;
	setp.eq.s32 	%p14, %r127, 3;
	mov.u32 	%r208, %r2;
	@%p14 bra 	$L__BB0_20;
	add.s32 	%r129, %r23, 1;
	and.b32  	%r24, %r129, 3;
	mov.b32 	%r207, 0;
	mov.u32 	%r208, %r2;
$L__BB0_19:
	.pragma "nounroll";
	shl.b32 	%r130, %r208, 2;
	mov.u32 	%r131, _ZZ16dqn_forward_passE15activations_fc2;
	add.s32 	%r132, %r131, %r130;
	ld.shared.f32 	%f93, [%r132];
	max.f32 	%f94, %f93, 0f00000000;
	st.shared.f32 	[%r132], %f94;
	add.s32 	%r208, %r208, %r4;
	add.s32 	%r207, %r207, 1;
	setp.ne.s32 	%p15, %r207, %r24;
	@%p15 bra 	$L__BB0_19;
$L__BB0_20:
	setp.lt.u32 	%p16, %r23, 3;
	@%p16 bra 	$L__BB0_23;
	mov.u32 	%r134, _ZZ16dqn_forward_passE15activations_fc2;
	shl.b32 	%r136, %r4, 2;
$L__BB0_22:
	shl.b32 	%r133, %r208, 2;
	add.s32 	%r135, %r134, %r133;
	ld.shared.f32 	%f95, [%r135];
	max.f32 	%f96, %f95, 0f00000000;
	st.shared.f32 	[%r135], %f96;
	add.s32 	%r137, %r135, %r136;
	ld.shared.f32 	%f97, [%r137];
	max.f32 	%f98, %f97, 0f00000000;
	st.shared.f32 	[%r137], %f98;
	add.s32 	%r138, %r137, %r136;
	ld.shared.f32 	%f99, [%r138];
	max.f32 	%f100, %f99, 0f00000000;
	st.shared.f32 	[%r138], %f100;
	add.s32 	%r139, %r138, %r136;
	ld.shared.f32 	%f101, [%r139];
	max.f32 	%f102, %f101, 0f00000000;
	st.shared.f32 	[%r139], %f102;
	add.s32 	%r208, %r136, %r208;
	setp.lt.u32 	%p17, %r208, 128;
	@%p17 bra 	$L__BB0_22;
$L__BB0_23:
	bar.sync 	0;
	setp.gt.u32 	%p18, %r2, 63;
	@%p18 bra 	$L__BB0_28;
	cvta.to.global.u64 	%rd41, %rd24;
	add.s64 	%rd7, %rd41, 2048;
	cvta.to.global.u64 	%rd8, %rd25;
	mov.u32 	%r141, _ZZ16dqn_forward_passE15activations_fc2;
	mov.u32 	%r210, %r2;
$L__BB0_25:
	mul.wide.u32 	%rd42, %r210, 4;
	add.s64 	%rd43, %rd8, %rd42;
	ld.global.nc.f32 	%f252, [%rd43];
	add.s64 	%rd62, %rd7, %rd42;
	mov.b32 	%r211, 32;
$L__BB0_26:
	add.s32 	%r142, %r141, %r211;
	ld.shared.f32 	%f103, [%r142+-32];
	ld.global.nc.f32 	%f104, [%rd62+-2048];
	fma.rn.f32 	%f105, %f103, %f104, %f252;
	ld.shared.f32 	%f106, [%r142+-28];
	ld.global.nc.f32 	%f107, [%rd62+-1792];
	fma.rn.f32 	%f108, %f106, %f107, %f105;
	ld.shared.f32 	%f109, [%r142+-24];
	ld.global.nc.f32 	%f110, [%rd62+-1536];
	fma.rn.f32 	%f111, %f109, %f110, %f108;
	ld.shared.f32 	%f112, [%r142+-20];
	ld.global.nc.f32 	%f113, [%rd62+-1280];
	fma.rn.f32 	%f114, %f112, %f113, %f111;
	ld.shared.f32 	%f115, [%r142+-16];
	ld.global.nc.f32 	%f116, [%rd62+-1024];
	fma.rn.f32 	%f117, %f115, %f116, %f114;
	ld.shared.f32 	%f118, [%r142+-12];
	ld.global.nc.f32 	%f119, [%rd62+-768];
	fma.rn.f32 	%f120, %f118, %f119, %f117;
	ld.shared.f32 	%f121, [%r142+-8];
	ld.global.nc.f32 	%f122, [%rd62+-512];
	fma.rn.f32 	%f123, %f121, %f122, %f120;
	ld.shared.f32 	%f124, [%r142+-4];
	ld.global.nc.f32 	%f125, [%rd62+-256];
	fma.rn.f32 	%f126, %f124, %f125, %f123;
	ld.shared.f32 	%f127, [%r142];
	ld.global.nc.f32 	%f128, [%rd62];
	fma.rn.f32 	%f129, %f127, %f128, %f126;
	ld.shared.f32 	%f130, [%r142+4];
	ld.global.nc.f32 	%f131, [%rd62+256];
	fma.rn.f32 	%f132, %f130, %f131, %f129;
	ld.shared.f32 	%f133, [%r142+8];
	ld.global.nc.f32 	%f134, [%rd62+512];
	fma.rn.f32 	%f135, %f133, %f134, %f132;
	ld.shared.f32 	%f136, [%r142+12];
	ld.global.nc.f32 	%f137, [%rd62+768];
	fma.rn.f32 	%f138, %f136, %f137, %f135;
	ld.shared.f32 	%f139, [%r142+16];
	ld.global.nc.f32 	%f140, [%rd62+1024];
	fma.rn.f32 	%f141, %f139, %f140, %f138;
	ld.shared.f32 	%f142, [%r142+20];
	ld.global.nc.f32 	%f143, [%rd62+1280];
	fma.rn.f32 	%f144, %f142, %f143, %f141;
	ld.shared.f32 	%f145, [%r142+24];
	ld.global.nc.f32 	%f146, [%rd62+1536];
	fma.rn.f32 	%f147, %f145, %f146, %f144;
	ld.shared.f32 	%f148, [%r142+28];
	ld.global.nc.f32 	%f149, [%rd62+1792];
	fma.rn.f32 	%f252, %f148, %f149, %f147;
	add.s32 	%r211, %r211, 64;
	add.s64 	%rd62, %rd62, 4096;
	setp.ne.s32 	%p19, %r211, 544;
	@%p19 bra 	$L__BB0_26;
	shl.b32 	%r143, %r210, 2;
	mov.u32 	%r144, _ZZ16dqn_forward_passE15activations_fc3;
	add.s32 	%r145, %r144, %r143;
	st.shared.f32 	[%r145], %f252;
	add.s32 	%r210, %r210, %r4;
	setp.lt.u32 	%p20, %r210, 64;
	@%p20 bra 	$L__BB0_25;
$L__BB0_28:
	setp.gt.u32 	%p21, %r2, 63;
	bar.sync 	0;
	@%p21 bra 	$L__BB0_35;
	max.u32 	%r146, %r9, 64;
	setp.lt.u32 	%p22, %r9, 64;
	selp.u32 	%r147, 1, 0, %p22;
	add.s32 	%r148, %r9, %r147;
	sub.s32 	%r149, %r146, %r148;
	div.u32 	%r150, %r149, %r4;
	add.s32 	%r36, %r150, %r147;
	and.b32  	%r151, %r36, 3;
	setp.eq.s32 	%p23, %r151, 3;
	mov.u32 	%r216, %r2;
	@%p23 bra 	$L__BB0_32;
	add.s32 	%r152, %r36, 1;
	and.b32  	%r153, %r152, 3;
	shl.b32 	%r154, %r2, 2;
	mov.u32 	%r155, _ZZ16dqn_forward_passE15activations_fc3;
	add.s32 	%r213, %r155, %r154;
	shl.b32 	%r38, %r4, 2;
	neg.s32 	%r212, %r153;
	mad.lo.s32 	%r216, %r4, %r153, %r2;
$L__BB0_31:
	.pragma "nounroll";
	ld.shared.f32 	%f150, [%r213];
	max.f32 	%f151, %f150, 0f00000000;
	st.shared.f32 	[%r213], %f151;
	add.s32 	%r213, %r213, %r38;
	add.s32 	%r212, %r212, 1;
	setp.ne.s32 	%p24, %r212, 0;
	@%p24 bra 	$L__BB0_31;
$L__BB0_32:
	setp.lt.u32 	%p25, %r36, 3;
	@%p25 bra 	$L__BB0_35;
	shl.b32 	%r46, %r4, 2;
	shl.b32 	%r156, %r216, 2;
	mov.u32 	%r157, _ZZ16dqn_forward_passE15activations_fc3;
	add.s32 	%r215, %r157, %r156;
	shl.b32 	%r48, %r4, 4;
	shl.b32 	%r49, %r4, 3;
	mul.lo.s32 	%r50, %r4, 12;
$L__BB0_34:
	ld.shared.f32 	%f152, [%r215];
	max.f32 	%f153, %f152, 0f00000000;
	st.shared.f32 	[%r215], %f153;
	add.s32 	%r158, %r215, %r46;
	ld.shared.f32 	%f154, [%r158];
	max.f32 	%f155, %f154, 0f00000000;
	st.shared.f32 	[%r158], %f155;
	add.s32 	%r159, %r215, %r49;
	ld.shared.f32 	%f156, [%r159];
	max.f32 	%f157, %f156, 0f00000000;
	st.shared.f32 	[%r159], %f157;
	add.s32 	%r160, %r215, %r50;
	ld.shared.f32 	%f158, [%r160];
	max.f32 	%f159, %f158, 0f00000000;
	st.shared.f32 	[%r160], %f159;
	add.s32 	%r216, %r216, %r46;
	add.s32 	%r215, %r215, %r48;
	setp.lt.u32 	%p26, %r216, 64;
	@%p26 bra 	$L__BB0_34;
$L__BB0_35:
	setp.gt.u32 	%p27, %r2, 63;
	bar.sync 	0;
	mov.f32 	%f257, 0f00000000;
	@%p27 bra 	$L__BB0_42;
	max.u32 	%r161, %r9, 64;
	setp.lt.u32 	%p28, %r9, 64;
	selp.u32 	%r162, 1, 0, %p28;
	add.s32 	%r163, %r9, %r162;
	sub.s32 	%r164, %r161, %r163;
	div.u32 	%r165, %r164, %r4;
	add.s32 	%r55, %r165, %r162;
	and.b32  	%r166, %r55, 3;
	setp.eq.s32 	%p29, %r166, 3;
	mov.f32 	%f257, 0f00000000;
	mov.u32 	%r220, %r2;
	@%p29 bra 	$L__BB0_39;
	mul.wide.u32 	%rd44, %r2, 4;
	add.s64 	%rd63, %rd1, %rd44;
	mul.wide.u32 	%rd13, %r4, 4;
	shl.b32 	%r167, %r2, 2;
	mov.u32 	%r168, _ZZ16dqn_forward_passE15activations_fc3;
	add.s32 	%r218, %r168, %r167;
	shl.b32 	%r57, %r4, 2;
	add.s32 	%r169, %r55, 1;
	and.b32  	%r170, %r169, 3;
	neg.s32 	%r217, %r170;
	mov.f32 	%f257, 0f00000000;
	mov.u32 	%r220, %r2;
$L__BB0_38:
	.pragma "nounroll";
	ld.shared.f32 	%f164, [%r218];
	ld.global.nc.f32 	%f165, [%rd63];
	fma.rn.f32 	%f257, %f164, %f165, %f257;
	add.s32 	%r220, %r220, %r4;
	add.s64 	%rd63, %rd63, %rd13;
	add.s32 	%r218, %r218, %r57;
	add.s32 	%r217, %r217, 1;
	setp.ne.s32 	%p30, %r217, 0;
	@%p30 bra 	$L__BB0_38;
$L__BB0_39:
	setp.lt.u32 	%p31, %r55, 3;
	@%p31 bra 	$L__BB0_42;
	shl.b32 	%r171, %r4, 1;
	add.s32 	%r224, %r220, %r171;
	shl.b32 	%r67, %r4, 2;
	mad.lo.s32 	%r223, %r4, 3, %r220;
	add.s32 	%r222, %r4, %r220;
	shl.b32 	%r172, %r220, 2;
	mov.u32 	%r173, _ZZ16dqn_forward_passE15activations_fc3;
	add.s32 	%r221, %r173, %r172;
	shl.b32 	%r71, %r4, 4;
	shl.b32 	%r72, %r4, 3;
	mul.lo.s32 	%r73, %r4, 12;
$L__BB0_41:
	ld.shared.f32 	%f166, [%r221];
	mul.wide.u32 	%rd45, %r220, 4;
	add.s64 	%rd46, %rd1, %rd45;
	ld.global.nc.f32 	%f167, [%rd46];
	fma.rn.f32 	%f168, %f166, %f167, %f257;
	add.s32 	%r174, %r220, %r4;
	add.s32 	%r175, %r221, %r67;
	ld.shared.f32 	%f169, [%r175];
	mul.wide.u32 	%rd47, %r222, 4;
	add.s64 	%rd48, %rd1, %rd47;
	ld.global.nc.f32 	%f170, [%rd48];
	fma.rn.f32 	%f171, %f169, %f170, %f168;
	add.s32 	%r176, %r174, %r4;
	add.s32 	%r177, %r221, %r72;
	ld.shared.f32 	%f172, [%r177];
	mul.wide.u32 	%rd49, %r224, 4;
	add.s64 	%rd50, %rd1, %rd49;
	ld.global.nc.f32 	%f173, [%rd50];
	fma.rn.f32 	%f174, %f172, %f173, %f171;
	add.s32 	%r178, %r176, %r4;
	add.s32 	%r179, %r221, %r73;
	ld.shared.f32 	%f175, [%r179];
	mul.wide.u32 	%rd51, %r223, 4;
	add.s64 	%rd52, %rd1, %rd51;
	ld.global.nc.f32 	%f176, [%rd52];
	fma.rn.f32 	%f257, %f175, %f176, %f174;
	add.s32 	%r220, %r178, %r4;
	add.s32 	%r224, %r224, %r67;
	add.s32 	%r223, %r223, %r67;
	add.s32 	%r222, %r222, %r67;
	add.s32 	%r221, %r221, %r71;
	setp.lt.u32 	%p32, %r220, 64;
	@%p32 bra 	$L__BB0_41;
$L__BB0_42:
	mov.b32 	%r180, %f257;
	shfl.sync.down.b32	%r181|%p33, %r180, 16, 31, -1;
	mov.b32 	%f177, %r181;
	add.f32 	%f178, %f257, %f177;
	mov.b32 	%r182, %f178;
	shfl.sync.down.b32	%r183|%p34, %r182, 8, 31, -1;
	mov.b32 	%f179, %r183;
	add.f32 	%f180, %f178, %f179;
	mov.b32 	%r184, %f180;
	shfl.sync.down.b32	%r185|%p35, %r184, 4, 31, -1;
	mov.b32 	%f181, %r185;
	add.f32 	%f182, %f180, %f181;
	mov.b32 	%r186, %f182;
	shfl.sync.down.b32	%r187|%p36, %r186, 2, 31, -1;
	mov.b32 	%f183, %r187;
	add.f32 	%f184, %f182, %f183;
	mov.b32 	%r188, %f184;
	shfl.sync.down.b32	%r189|%p37, %r188, 1, 31, -1;
	mov.b32 	%f185, %r189;
	add.f32 	%f17, %f184, %f185;
	and.b32  	%r190, %r2, 31;
	setp.ne.s32 	%p38, %r190, 0;
	@%p38 bra 	$L__BB0_44;
	atom.shared.add.f32 	%f186, [_ZZ16dqn_forward_passE12shared_value], %f17;
$L__BB0_44:
	bar.sync 	0;
	setp.ne.s32 	%p39, %r2, 0;
	@%p39 bra 	$L__BB0_46;
	cvta.to.global.u64 	%rd53, %rd26;
	ld.global.nc.f32 	%f187, [%rd53];
	ld.shared.f32 	%f188, [_ZZ16dqn_forward_passE12shared_value];
	add.f32 	%f189, %f187, %f188;
	st.shared.f32 	[_ZZ16dqn_forward_passE12shared_value], %f189;
$L__BB0_46:
	bar.sync 	0;
	setp.gt.u32 	%p40, %r2, 3;
	shl.b32 	%r191, %r2, 2;
	mov.u32 	%r192, _ZZ16dqn_forward_passE10advantages;
	add.s32 	%r84, %r192, %r191;
	@%p40 bra 	$L__BB0_50;
	cvta.to.global.u64 	%rd54, %rd28;
	mul.wide.u32 	%rd55, %r2, 4;
	add.s64 	%rd56, %rd54, %rd55;
	ld.global.nc.f32 	%f258, [%rd56];
	cvta.to.global.u64 	%rd57, %rd27;
	add.s64 	%rd58, %rd55, %rd57;
	add.s64 	%rd64, %rd58, 128;
	mov.b32 	%r226, 32;
	mov.u32 	%r194, _ZZ16dqn_forward_passE15activations_fc3;
$L__BB0_48:
	add.s32 	%r195, %r194, %r226;
	ld.shared.f32 	%f190, [%r195+-32];
	ld.global.nc.f32 	%f191, [%rd64+-128];
	fma.rn.f32 	%f192, %f190, %f191, %f258;
	ld.shared.f32 	%f193, [%r195+-28];
	ld.global.nc.f32 	%f194, [%rd64+-112];
	fma.rn.f32 	%f195, %f193, %f194, %f192;
	ld.shared.f32 	%f196, [%r195+-24];
	ld.global.nc.f32 	%f197, [%rd64+-96];
	fma.rn.f32 	%f198, %f196, %f197, %f195;
	ld.shared.f32 	%f199, [%r195+-20];
	ld.global.nc.f32 	%f200, [%rd64+-80];
	fma.rn.f32 	%f201, %f199, %f200, %f198;
	ld.shared.f32 	%f202, [%r195+-16];
	ld.global.nc.f32 	%f203, [%rd64+-64];
	fma.rn.f32 	%f204, %f202, %f203, %f201;
	ld.shared.f32 	%f205, [%r195+-12];
	ld.global.nc.f32 	%f206, [%rd64+-48];
	fma.rn.f32 	%f207, %f205, %f206, %f204;
	ld.shared.f32 	%f208, [%r195+-8];
	ld.global.nc.f32 	%f209, [%rd64+-32];
	fma.rn.f32 	%f210, %f208, %f209, %f207;
	ld.shared.f32 	%f211, [%r195+-4];
	ld.global.nc.f32 	%f212, [%rd64+-16];
	fma.rn.f32 	%f213, %f211, %f212, %f210;
	ld.shared.f32 	%f214, [%r195];
	ld.global.nc.f32 	%f215, [%rd64];
	fma.rn.f32 	%f216, %f214, %f215, %f213;
	ld.shared.f32 	%f217, [%r195+4];
	ld.global.nc.f32 	%f218, [%rd64+16];
	fma.rn.f32 	%f219, %f217, %f218, %f216;
	ld.shared.f32 	%f220, [%r195+8];
	ld.global.nc.f32 	%f221, [%rd64+32];
	fma.rn.f32 	%f222, %f220, %f221, %f219;
	ld.shared.f32 	%f223, [%r195+12];
	ld.global.nc.f32 	%f224, [%rd64+48];
	fma.rn.f32 	%f225, %f223, %f224, %f222;
	ld.shared.f32 	%f226, [%r195+16];
	ld.global.nc.f32 	%f227, [%rd64+64];
	fma.rn.f32 	%f228, %f226, %f227, %f225;
	ld.shared.f32 	%f229, [%r195+20];
	ld.global.nc.f32 	%f230, [%rd64+80];
	fma.rn.f32 	%f231, %f229, %f230, %f228;
	ld.shared.f32 	%f232, [%r195+24];
	ld.global.nc.f32 	%f233, [%rd64+96];
	fma.rn.f32 	%f234, %f232, %f233, %f231;
	ld.shared.f32 	%f235, [%r195+28];
	ld.global.nc.f32 	%f236, [%rd64+112];
	fma.rn.f32 	%f258, %f235, %f236, %f234;
	add.s32 	%r226, %r226, 64;
	add.s64 	%rd64, %rd64, 256;
	setp.ne.s32 	%p41, %r226, 288;
	@%p41 bra 	$L__BB0_48;
	st.shared.f32 	[%r84], %f258;
$L__BB0_50:
	setp.gt.u32 	%p42, %r2, 3;
	bar.sync 	0;
	@%p42 bra 	$L__BB0_53;
	setp.ne.s32 	%p43, %r2, 0;
	@%p43 bra 	$L__BB0_53;
	ld.shared.f32 	%f237, [_ZZ16dqn_forward_passE10advantages];
	ld.shared.f32 	%f238, [_ZZ16dqn_forward_passE10advantages+4];
	ld.shared.f32 	%f239, [_ZZ16dqn_forward_passE10advantages+8];
	ld.shared.f32 	%f240, [_ZZ16dqn_forward_passE10advantages+12];
	add.f32 	%f241, %f237, %f238;
	add.f32 	%f242, %f241, %f239;
	add.f32 	%f243, %f242, %f240;
	mul.f32 	%f244, %f243, 0f3E800000;
	st.shared.f32 	[_ZZ16dqn_forward_passE11shared_mean], %f244;
$L__BB0_53:
	setp.gt.u32 	%p44, %r2, 3;
	bar.sync 	0;
	@%p44 bra 	$L__BB0_55;
	shl.b32 	%r196, %r1, 2;
	ld.shared.f32 	%f245, [_ZZ16dqn_forward_passE12shared_value];
	ld.shared.f32 	%f246, [%r84];
	ld.shared.f32 	%f247, [_ZZ16dqn_forward_passE11shared_mean];
	sub.f32 	%f248, %f246, %f247;
	add.f32 	%f249, %f245, %f248;
	add.s32 	%r197, %r196, %r2;
	cvta.to.global.u64 	%rd59, %rd29;
	mul.wide.u32 	%rd60, %r197, 4;
	add.s64 	%rd61, %rd59, %rd60;
	st.global.f32 	[%rd61], %f249;
$L__BB0_55:
	ret;

}
	// .globl	dqn_batch_inference
.visible .entry dqn_batch_inference(
	.param .u64 .ptr .align 1 dqn_batch_inference_param_0,
	.param .u64 .ptr .align 1 dqn_batch_inference_param_1,
	.param .u32 dqn_batch_inference_param_2,
	.param .u64 .ptr .align 1 dqn_batch_inference_param_3
)
.maxntid 256
.minnctapersm 2
{
	.local .align 16 .b8 	__local_depot1[1536];
	.reg .b64 	%SP;
	.reg .b64 	%SPL;
	.reg .pred 	%p<7>;
	.reg .b32 	%r<33>;
	.reg .b32 	%f<1179>;
	.reg .b64 	%rd<46>;

	mov.u64 	%SPL, __local_depot1;
	ld.param.u64 	%rd17, [dqn_batch_inference_param_0];
	ld.param.u32 	%r12, [dqn_batch_inference_param_2];
	ld.param.u64 	%rd19, [dqn_batch_inference_param_3];
	cvta.to.global.u64 	%rd1, %rd19;
	add.u64 	%rd2, %SPL, 0;
	add.u64 	%rd3, %SPL, 1024;
	mov.u32 	%r13, %ctaid.x;
	mov.u32 	%r14, %ntid.x;
	mov.u32 	%r15, %tid.x;
	mad.lo.s32 	%r1, %r13, %r14, %r15;
	setp.ge.s32 	%p1, %r1, %r12;
	@%p1 bra 	$L__BB1_12;
	mul.lo.s32 	%r17, %r1, 140;
	cvt.s64.s32 	%rd4, %r17;
	cvta.to.global.u64 	%rd5, %rd17;
	mov.b32 	%r28, 0;
$L__BB1_2:
	mul.wide.u32 	%rd22, %r28, 4;
	add.s64 	%rd6, %rd1, %rd22;
	ld.global.nc.f32 	%f1177, [%rd6+143360];
	mov.b32 	%r29, 0;
$L__BB1_3:
	cvt.u64.u32 	%rd23, %r29;
	add.s64 	%rd24, %rd23, %rd4;
	shl.b64 	%rd25, %rd24, 2;
	add.s64 	%rd26, %rd5, %rd25;
	ld.global.nc.f32 	%f135, [%rd26];
	mul.f32 	%f136, %f135, 0f3C23D70A;
	shl.b32 	%r19, %r29, 8;
	mul.wide.s32 	%rd27, %r19, 4;
	add.s64 	%rd28, %rd6, %rd27;
	ld.global.nc.f32 	%f137, [%rd28];
	fma.rn.f32 	%f138, %f136, %f137, %f1177;
	ld.global.nc.f32 	%f139, [%rd26+4];
	mul.f32 	%f140, %f139, 0f3C23D70A;
	ld.global.nc.f32 	%f141, [%rd28+1024];
	fma.rn.f32 	%f142, %f140, %f141, %f138;
	ld.global.nc.f32 	%f143, [%rd26+8];
	mul.f32 	%f144, %f143, 0f3C23D70A;
	ld.global.nc.f32 	%f145, [%rd28+2048];
	fma.rn.f32 	%f146, %f144, %f145, %f142;
	ld.global.nc.f32 	%f147, [%rd26+12];
	mul.f32 	%f148, %f147, 0f3C23D70A;
	ld.global.nc.f32 	%f149, [%rd28+3072];
	fma.rn.f32 	%f1177, %f148, %f149, %f146;
	add.s32 	%r29, %r29, 4;
	setp.ne.s32 	%p2, %r29, 140;
	@%p2 bra 	$L__BB1_3;
	max.f32 	%f150, %f1177, 0f00000000;
	add.s64 	%rd30, %rd2, %rd22;
	st.local.f32 	[%rd30], %f150;
	add.s32 	%r28, %r28, 1;
	setp.ne.s32 	%p3, %r28, 256;
	@%p3 bra 	$L__BB1_2;
	add.s64 	%rd7, %rd2, 32;
	add.s64 	%rd8, %rd1, 159744;
	mov.b32 	%r30, 0;
$L__BB1_6:
	mul.wide.u32 	%rd31, %r30, 4;
	add.s64 	%rd32, %rd1, %rd31;
	ld.global.nc.f32 	%f1178, [%rd32+275456];
	add.s64 	%rd43, %rd8, %rd31;
	mov.b32 	%r31, 0;
	mov.u64 	%rd44, %rd7;
$L__BB1_7:
	ld.local.v4.f32 	{%f151, %f152, %f153, %f154}, [%rd44+-32];
	ld.global.nc.f32 	%f155, [%rd43+-15360];
	fma.rn.f32 	%f156, %f151, %f155, %f1178;
	ld.global.nc.f32 	%f157, [%rd43+-14336];
	fma.rn.f32 	%f158, %f152, %f157, %f156;
	ld.global.nc.f32 	%f159, [%rd43+-13312];
	fma.rn.f32 	%f160, %f153, %f159, %f158;
	ld.global.nc.f32 	%f161, [%rd43+-12288];
	fma.rn.f32 	%f162, %f154, %f161, %f160;
	ld.local.v4.f32 	{%f163, %f164, %f165, %f166}, [%rd44+-16];
	ld.global.nc.f32 	%f167, [%rd43+-11264];
	fma.rn.f32 	%f168, %f163, %f167, %f162;
	ld.global.nc.f32 	%f169, [%rd43+-10240];
	fma.rn.f32 	%f170, %f164, %f169, %f168;
	ld.global.nc.f32 	%f171, [%rd43+-9216];
	fma.rn.f32 	%f172, %f165, %f171, %f170;
	ld.global.nc.f32 	%f173, [%rd43+-8192];
	fma.rn.f32 	%f174, %f166, %f173, %f172;
	ld.local.v4.f32 	{%f175, %f176, %f177, %f178}, [%rd44];
	ld.global.nc.f32 	%f179, [%rd43+-7168];
	fma.rn.f32 	%f180, %f175, %f179, %f174;
	ld.global.nc.f32 	%f181, [%rd43+-6144];
	fma.rn.f32 	%f182, %f176, %f181, %f180;
	ld.global.nc.f32 	%f183, [%rd43+-5120];
	fma.rn.f32 	%f184, %f177, %f183, %f182;
	ld.global.nc.f32 	%f185, [%rd43+-4096];
	fma.rn.f32 	%f186, %f178, %f185, %f184;
	ld.local.v4.f32 	{%f187, %f188, %f189, %f190}, [%rd44+16];
	ld.global.nc.f32 	%f191, [%rd43+-3072];
	fma.rn.f32 	%f192, %f187, %f191, %f186;
	ld.global.nc.f32 	%f193, [%rd43+-2048];
	fma.rn.f32 	%f194, %f188, %f193, %f192;
	ld.global.nc.f32 	%f195, [%rd43+-1024];
	fma.rn.f32 	%f196, %f189, %f195, %f194;
	ld.global.nc.f32 	%f197, [%rd43];
	fma.rn.f32 	%f1178, %f190, %f197, %f196;
	add.s32 	%r31, %r31, 16;
	add.s64 	%rd44, %rd44, 64;
	add.s64 	%rd43, %rd43, 16384;
	setp.ne.s32 	%p4, %r31, 256;
	@%p4 bra 	$L__BB1_7;
	max.f32 	%f198, %f1178, 0f00000000;
	add.s64 	%rd34, %rd3, %rd31;
	st.local.f32 	[%rd34], %f198;
	add.s32 	%r30, %r30, 1;
	setp.ne.s32 	%p5, %r30, 128;
	@%p5 bra 	$L__BB1_6;
	ld.local.v4.f32 	{%f7, %f8, %f9, %f10}, [%rd3];
	ld.local.v4.f32 	{%f11, %f12, %f13, %f14}, [%rd3+16];
	ld.local.v4.f32 	{%f15, %f16, %f17, %f18}, [%rd3+32];
	ld.local.v4.f32 	{%f19, %f20, %f21, %f22}, [%rd3+48];
	ld.local.v4.f32 	{%f23, %f24, %f25, %f26}, [%rd3+64];
	ld.local.v4.f32 	{%f27, %f28, %f29, %f30}, [%rd3+80];
	ld.local.v4.f32 	{%f31, %f32, %f33, %f34}, [%rd3+96];
	ld.local.v4.f32 	{%f35, %f36, %f37, %f38}, [%rd3+112];
	ld.local.v4.f32 	{%f39, %f40, %f41, %f42}, [%rd3+128];
	ld.local.v4.f32 	{%f43, %f44, %f45, %f46}, [%rd3+144];
	ld.local.v4.f32 	{%f47, %f48, %f49, %f50}, [%rd3+160];
	ld.local.v4.f32 	{%f51, %f52, %f53, %f54}, [%rd3+176];
	ld.local.v4.f32 	{%f55, %f56, %f57, %f58}, [%rd3+192];
	ld.local.v4.f32 	{%f59, %f60, %f61, %f62}, [%rd3+208];
	ld.local.v4.f32 	{%f63, %f64, %f65, %f66}, [%rd3+224];
	ld.local.v4.f32 	{%f67, %f68, %f69, %f70}, [%rd3+240];
	ld.local.v4.f32 	{%f71, %f72, %f73, %f74}, [%rd3+256];
	ld.local.v4.f32 	{%f75, %f76, %f77, %f78}, [%rd3+272];
	ld.local.v4.f32 	{%f79, %f80, %f81, %f82}, [%rd3+288];
	ld.local.v4.f32 	{%f83, %f84, %f85, %f86}, [%rd3+304];
	ld.local.v4.f32 	{%f87, %f88, %f89, %f90}, [%rd3+320];
	ld.local.v4.f32 	{%f91, %f92, %f93, %f94}, [%rd3+336];
	ld.local.v4.f32 	{%f95, %f96, %f97, %f98}, [%rd3+352];
	ld.local.v4.f32 	{%f99, %f100, %f101, %f102}, [%rd3+368];
	ld.local.v4.f32 	{%f103, %f104, %f105, %f106}, [%rd3+384];
	ld.local.v4.f32 	{%f107, %f108, %f109, %f110}, [%rd3+400];
	ld.local.v4.f32 	{%f111, %f112, %f113, %f114}, [%rd3+416];
	ld.local.v4.f32 	{%f115, %f116, %f117, %f118}, [%rd3+432];
	ld.local.v4.f32 	{%f119, %f120, %f121, %f122}, [%rd3+448];
	ld.local.v4.f32 	{%f123, %f124, %f125, %f126}, [%rd3+464];
	ld.local.v4.f32 	{%f127, %f128, %f129, %f130}, [%rd3+480];
	ld.local.v4.f32 	{%f131, %f132, %f133, %f134}, [%rd3+496];
	mov.b32 	%r32, 0;
	mov.b64 	%rd45, 0;
$L__BB1_10:
	ld.param.u64 	%rd42, [dqn_batch_inference_param_3];
	cvta.to.global.u64 	%rd15, %rd42;
	add.s64 	%rd36, %rd15, %rd45;
	ld.global.nc.f32 	%f199, [%rd36+308736];
	ld.global.nc.f32 	%f200, [%rd36+275968];
	fma.rn.f32 	%f201, %f7, %f200, %f199;
	ld.global.nc.f32 	%f202, [%rd36+276480];
	fma.rn.f32 	%f203, %f8, %f202, %f201;
	ld.global.nc.f32 	%f204, [%rd36+276992];
	fma.rn.f32 	%f205, %f9, %f204, %f203;
	ld.global.nc.f32 	%f206, [%rd36+277504];
	fma.rn.f32 	%f207, %f10, %f206, %f205;
	ld.global.nc.f32 	%f208, [%rd36+278016];
	fma.rn.f32 	%f209, %f11, %f208, %f207;
	ld.global.nc.f32 	%f210, [%rd36+278528];
	fma.rn.f32 	%f211, %f12, %f210, %f209;
	ld.global.nc.f32 	%f212, [%rd36+279040];
	fma.rn.f32 	%f213, %f13, %f212, %f211;
	ld.global.nc.f32 	%f214, [%rd36+279552];
	fma.rn.f32 	%f215, %f14, %f214, %f213;
	ld.global.nc.f32 	%f216, [%rd36+280064];
	fma.rn.f32 	%f217, %f15, %f216, %f215;
	ld.global.nc.f32 	%f218, [%rd36+280576];
	fma.rn.f32 	%f219, %f16, %f218, %f217;
	ld.global.nc.f32 	%f220, [%rd36+281088];
	fma.rn.f32 	%f221, %f17, %f220, %f219;
	ld.global.nc.f32 	%f222, [%rd36+281600];
	fma.rn.f32 	%f223, %f18, %f222, %f221;
	ld.global.nc.f32 	%f224, [%rd36+282112];
	fma.rn.f32 	%f225, %f19, %f224, %f223;
	ld.global.nc.f32 	%f226, [%rd36+282624];
	fma.rn.f32 	%f227, %f20, %f226, %f225;
	ld.global.nc.f32 	%f228, [%rd36+283136];
	fma.rn.f32 	%f229, %f21, %f228, %f227;
	ld.global.nc.f32 	%f230, [%rd36+283648];
	fma.rn.f32 	%f231, %f22, %f230, %f229;
	ld.global.nc.f32 	%f232, [%rd36+284160];
	fma.rn.f32 	%f233, %f23, %f232, %f231;
	ld.global.nc.f32 	%f234, [%rd36+284672];
	fma.rn.f32 	%f235, %f24, %f234, %f233;
	ld.global.nc.f32 	%f236, [%rd36+285184];
	fma.rn.f32 	%f237, %f25, %f236, %f235;
	ld.global.nc.f32 	%f238, [%rd36+285696];
	fma.rn.f32 	%f239, %f26, %f238, %f237;
	ld.global.nc.f32 	%f240, [%rd36+286208];
	fma.rn.f32 	%f241, %f27, %f240, %f239;
	ld.global.nc.f32 	%f242, [%rd36+286720];
	fma.rn.f32 	%f243, %f28, %f242, %f241;
	ld.global.nc.f32 	%f244, [%rd36+287232];
	fma.rn.f32 	%f245, %f29, %f244, %f243;
	ld.global.nc.f32 	%f246, [%rd36+287744];
	fma.rn.f32 	%f247, %f30, %f246, %f245;
	ld.global.nc.f32 	%f248, [%rd36+288256];
	fma.rn.f32 	%f249, %f31, %f248, %f247;
	ld.global.nc.f32 	%f250, [%rd36+288768];
	fma.rn.f32 	%f251, %f32, %f250, %f249;
	ld.global.nc.f32 	%f252, [%rd36+289280];
	fma.rn.f32 	%f253, %f33, %f252, %f251;
	ld.global.nc.f32 	%f254, [%rd36+289792];
	fma.rn.f32 	%f255, %f34, %f254, %f253;
	ld.global.nc.f32 	%f256, [%rd36+290304];
	fma.rn.f32 	%f257, %f35, %f256, %f255;
	ld.global.nc.f32 	%f258, [%rd36+290816];
	fma.rn.f32 	%f259, %f36, %f258, %f257;
	ld.global.nc.f32 	%f260, [%rd36+291328];
	fma.rn.f32 	%f261, %f37, %f260, %f259;
	ld.global.nc.f32 	%f262, [%rd36+291840];
	fma.rn.f32 	%f263, %f38, %f262, %f261;
	ld.global.nc.f32 	%f264, [%rd36+292352];
	fma.rn.f32 	%f265, %f39, %f264, %f263;
	ld.global.nc.f32 	%f266, [%rd36+292864];
	fma.rn.f32 	%f267, %f40, %f266, %f265;
	ld.global.nc.f32 	%f268, [%rd36+293376];
	fma.rn.f32 	%f269, %f41, %f268, %f267;
	ld.global.nc.f32 	%f270, [%rd36+293888];
	fma.rn.f32 	%f271, %f42, %f270, %f269;
	ld.global.nc.f32 	%f272, [%rd36+294400];
	fma.rn.f32 	%f273, %f43, %f272, %f271;
	ld.global.nc.f32 	%f274, [%rd36+294912];
	fma.rn.f32 	%f275, %f44, %f274, %f273;
	ld.global.nc.f32 	%f276, [%rd36+295424];
	fma.rn.f32 	%f277, %f45, %f276, %f275;
	ld.global.nc.f32 	%f278, [%rd36+295936];
	fma.rn.f32 	%f279, %f46, %f278, %f277;
	ld.global.nc.f32 	%f280, [%rd36+296448];
	fma.rn.f32 	%f281, %f47, %f280, %f279;
	ld.global.nc.f32 	%f282, [%rd36+296960];
	fma.rn.f32 	%f283, %f48, %f282, %f281;
	ld.global.nc.f32 	%f284, [%rd36+297472];
	fma.rn.f32 	%f285, %f49, %f284, %f283;
	ld.global.nc.f32 	%f286, [%rd36+297984];
	fma.rn.f32 	%f287, %f50, %f286, %f285;
	ld.global.nc.f32 	%f288, [%rd36+298496];
	fma.rn.f32 	%f289, %f51, %f288, %f287;
	ld.global.nc.f32 	%f290, [%rd36+299008];
	fma.rn.f32 	%f291, %f52, %f290, %f289;
	ld.global.nc.f32 	%f292, [%rd36+299520];
	fma.rn.f32 	%f293, %f53, %f292, %f291;
	ld.global.nc.f32 	%f294, [%rd36+300032];
	fma.rn.f32 	%f295, %f54, %f294, %f293;
	ld.global.nc.f32 	%f296, [%rd36+300544];
	fma.rn.f32 	%f297, %f55, %f296, %f295;
	ld.global.nc.f32 	%f298, [%rd36+301056];
	fma.rn.f32 	%f299, %f56, %f298, %f297;
	ld.global.nc.f32 	%f300, [%rd36+301568];
	fma.rn.f32 	%f301, %f57, %f300, %f299;
	ld.global.nc.f32 	%f302, [%rd36+302080];
	fma.rn.f32 	%f303, %f58, %f302, %f301;
	ld.global.nc.f32 	%f304, [%rd36+302592];
	fma.rn.f32 	%f305, %f59, %f304, %f303;
	ld.global.nc.f32 	%f306, [%rd36+303104];
	fma.rn.f32 	%f307, %f60, %f306, %f305;
	ld.global.nc.f32 	%f308, [%rd36+303616];
	fma.rn.f32 	%f309, %f61, %f308, %f307;
	ld.global.nc.f32 	%f310, [%rd36+304128];
	fma.rn.f32 	%f311, %f62, %f310, %f309;
	ld.global.nc.f32 	%f312, [%rd36+304640];
	fma.rn.f32 	%f313, %f63, %f312, %f311;
	ld.global.nc.f32 	%f314, [%rd36+305152];
	fma.rn.f32 	%f315, %f64, %f314, %f313;
	ld.global.nc.f32 	%f316, [%rd36+305664];
	fma.rn.f32 	%f317, %f65, %f316, %f315;
	ld.global.nc.f32 	%f318, [%rd36+306176];
	fma.rn.f32 	%f319, %f66, %f318, %f317;
	ld.global.nc.f32 	%f320, [%rd36+306688];
	fma.rn.f32 	%f321, %f67, %f320, %f319;
	ld.global.nc.f32 	%f322, [%rd36+307200];
	fma.rn.f32 	%f323, %f68, %f322, %f321;
	ld.global.nc.f32 	%f324, [%rd36+307712];
	fma.rn.f32 	%f325, %f69, %f324, %f323;
	ld.global.nc.f32 	%f326, [%rd36+308224];
	fma.rn.f32 	%f327, %f70, %f326, %f325;
	fma.rn.f32 	%f328, %f71, %f199, %f327;
	ld.global.nc.f32 	%f329, [%rd36+309248];
	fma.rn.f32 	%f330, %f72, %f329, %f328;
	ld.global.nc.f32 	%f331, [%rd36+309760];
	fma.rn.f32 	%f332, %f73, %f331, %f330;
	ld.global.nc.f32 	%f333, [%rd36+310272];
	fma.rn.f32 	%f334, %f74, %f333, %f332;
	ld.global.nc.f32 	%f335, [%rd36+310784];
	fma.rn.f32 	%f336, %f75, %f335, %f334;
	ld.global.nc.f32 	%f337, [%rd36+311296];
	fma.rn.f32 	%f338, %f76, %f337, %f336;
	ld.global.nc.f32 	%f339, [%rd36+311808];
	fma.rn.f32 	%f340, %f77, %f339, %f338;
	ld.global.nc.f32 	%f341, [%rd36+312320];
	fma.rn.f32 	%f342, %f78, %f341, %f340;
	ld.global.nc.f32 	%f343, [%rd36+312832];
	fma.rn.f32 	%f344, %f79, %f343, %f342;
	ld.global.nc.f32 	%f345, [%rd36+313344];
	fma.rn.f32 	%f346, %f80, %f345, %f344;
	ld.global.nc.f32 	%f347, [%rd36+313856];
	fma.rn.f32 	%f348, %f81, %f347, %f346;
	ld.global.nc.f32 	%f349, [%rd36+314368];
	fma.rn.f32 	%f350, %f82, %f349, %f348;
	ld.global.nc.f32 	%f351, [%rd36+314880];
	fma.rn.f32 	%f352, %f83, %f351, %f350;
	ld.global.nc.f32 	%f353, [%rd36+315392];
	fma.rn.f32 	%f354, %f84, %f353, %f352;
	ld.global.nc.f32 	%f355, [%rd36+315904];
	fma.rn.f32 	%f356, %f85, %f355, %f354;
	ld.global.nc.f32 	%f357, [%rd36+316416];
	fma.rn.f32 	%f358, %f86, %f357, %f356;
	ld.global.nc.f32 	%f359, [%rd36+316928];
	fma.rn.f32 	%f360, %f87, %f359, %f358;
	ld.global.nc.f32 	%f361, [%rd36+317440];
	fma.rn.f32 	%f362, %f88, %f361, %f360;
	ld.global.nc.f32 	%f363, [%rd36+317952];
	fma.rn.f32 	%f364, %f89, %f363, %f362;
	ld.global.nc.f32 	%f365, [%rd36+318464];
	fma.rn.f32 	%f366, %f90, %f365, %f364;
	ld.global.nc.f32 	%f367, [%rd36+318976];
	fma.rn.f32 	%f368, %f91, %f367, %f366;
	ld.global.nc.f32 	%f369, [%rd36+319488];
	fma.rn.f32 	%f370, %f92, %f369, %f368;
	ld.global.nc.f32 	%f371, [%rd36+320000];
	fma.rn.f32 	%f372, %f93, %f371, %f370;
	ld.global.nc.f32 	%f373, [%rd36+320512];
	fma.rn.f32 	%f374, %f94, %f373, %f372;
	ld.global.nc.f32 	%f375, [%rd36+321024];
	fma.rn.f32 	%f376, %f95, %f375, %f374;
	ld.global.nc.f32 	%f377, [%rd36+321536];
	fma.rn.f32 	%f378, %f96, %f377, %f376;
	ld.global.nc.f32 	%f379, [%rd36+322048];
	fma.rn.f32 	%f380, %f97, %f379, %f378;
	ld.global.nc.f32 	%f381, [%rd36+322560];
	fma.rn.f32 	%f382, %f98, %f381, %f380;
	ld.global.nc.f32 	%f383, [%rd36+323072];
	fma.rn.f32 	%f384, %f99, %f383, %f382;
	ld.global.nc.f32 	%f385, [%rd36+323584];
	fma.rn.f32 	%f386, %f100, %f385, %f384;
	ld.global.nc.f32 	%f387, [%rd36+324096];
	fma.rn.f32 	%f388, %f101, %f387, %f386;
	ld.global.nc.f32 	%f389, [%rd36+324608];
	fma.rn.f32 	%f390, %f102, %f389, %f388;
	ld.global.nc.f32 	%f391, [%rd36+325120];
	fma.rn.f32 	%f392, %f103, %f391, %f390;
	ld.global.nc.f32 	%f393, [%rd36+325632];
	fma.rn.f32 	%f394, %f104, %f393, %f392;
	ld.global.nc.f32 	%f395, [%rd36+326144];
	fma.rn.f32 	%f396, %f105, %f395, %f394;
	ld.global.nc.f32 	%f397, [%rd36+326656];
	fma.rn.f32 	%f398, %f106, %f397, %f396;
	ld.global.nc.f32 	%f399, [%rd36+327168];
	fma.rn.f32 	%f400, %f107, %f399, %f398;
	ld.global.nc.f32 	%f401, [%rd36+327680];
	fma.rn.f32 	%f402, %f108, %f401, %f400;
	ld.global.nc.f32 	%f403, [%rd36+328192];
	fma.rn.f32 	%f404, %f109, %f403, %f402;
	ld.global.nc.f32 	%f405, [%rd36+328704];
	fma.rn.f32 	%f406, %f110, %f405, %f404;
	ld.global.nc.f32 	%f407, [%rd36+329216];
	fma.rn.f32 	%f408, %f111, %f407, %f406;
	ld.global.nc.f32 	%f409, [%rd36+329728];
	fma.rn.f32 	%f410, %f112, %f409, %f408;
	ld.global.nc.f32 	%f411, [%rd36+330240];
	fma.rn.f32 	%f412, %f113, %f411, %f410;
	ld.global.nc.f32 	%f413, [%rd36+330752];
	fma.rn.f32 	%f414, %f114, %f413, %f412;
	ld.global.nc.f32 	%f415, [%rd36+331264];
	fma.rn.f32 	%f416, %f115, %f415, %f414;
	ld.global.nc.f32 	%f417, [%rd36+331776];
	fma.rn.f32 	%f418, %f116, %f417, %f416;
	ld.global.nc.f32 	%f419, [%rd36+332288];
	fma.rn.f32 	%f420, %f117, %f419, %f418;
	ld.global.nc.f32 	%f421, [%rd36+332800];
	fma.rn.f32 	%f422, %f118, %f421, %f420;
	ld.global.nc.f32 	%f423, [%rd36+333312];
	fma.rn.f32 	%f424, %f119, %f423, %f422;
	ld.global.nc.f32 	%f425, [%rd36+333824];
	fma.rn.f32 	%f426, %f120, %f425, %f424;
	ld.global.nc.f32 	%f427, [%rd36+334336];
	fma.rn.f32 	%f428, %f121, %f427, %f426;
	ld.global.nc.f32 	%f429, [%rd36+334848];
	fma.rn.f32 	%f430, %f122, %f429, %f428;
	ld.global.nc.f32 	%f431, [%rd36+335360];
	fma.rn.f32 	%f432, %f123, %f431, %f430;
	ld.global.nc.f32 	%f433, [%rd36+335872];
	fma.rn.f32 	%f434, %f124, %f433, %f432;
	ld.global.nc.f32 	%f435, [%rd36+336384];
	fma.rn.f32 	%f436, %f125, %f435, %f434;
	ld.global.nc.f32 	%f437, [%rd36+336896];
	fma.rn.f32 	%f438, %f126, %f437, %f436;
	ld.global.nc.f32 	%f439, [%rd36+337408];
	fma.rn.f32 	%f440, %f127, %f439, %f438;
	ld.global.nc.f32 	%f441, [%rd36+337920];
	fma.rn.f32 	%f442, %f128, %f441, %f440;
	ld.global.nc.f32 	%f443, [%rd36+338432];
	fma.rn.f32 	%f444, %f129, %f443, %f442;
	ld.global.nc.f32 	%f445, [%rd36+338944];
	fma.rn.f32 	%f446, %f130, %f445, %f444;
	ld.global.nc.f32 	%f447, [%rd36+339456];
	fma.rn.f32 	%f448, %f131, %f447, %f446;
	ld.global.nc.f32 	%f449, [%rd36+339968];
	fma.rn.f32 	%f450, %f132, %f449, %f448;
	ld.global.nc.f32 	%f451, [%rd36+340480];
	fma.rn.f32 	%f452, %f133, %f451, %f450;
	ld.global.nc.f32 	%f453, [%rd36+340992];
	fma.rn.f32 	%f454, %f134, %f453, %f452;
	max.f32 	%f455, %f454, 0f00000000;
	add.s64 	%rd37, %rd2, %rd45;
	st.local.f32 	[%rd37], %f455;
	add.s32 	%r32, %r32, 1;
	add.s64 	%rd45, %rd45, 4;
	setp.ne.s32 	%p6, %r32, 64;
	@%p6 bra 	$L__BB1_10;
	ld.param.u64 	%rd41, [dqn_batch_inference_param_1];
	mov.u32 	%r23, %ctaid.x;
	mov.u32 	%r24, %ntid.x;
	mov.u32 	%r25, %tid.x;
	mad.lo.s32 	%r26, %r23, %r24, %r25;
	shl.b32 	%r27, %r26, 2;
	ld.global.nc.f32 	%f456, [%rd15+309248];
	ld.local.v4.f32 	{%f457, %f458, %f459, %f460}, [%rd2];
	ld.global.nc.f32 	%f461, [%rd15+308992];
	fma.rn.f32 	%f462, %f457, %f461, %f456;
	ld.global.nc.f32 	%f463, [%rd15+308996];
	fma.rn.f32 	%f464, %f458, %f463, %f462;
	ld.global.nc.f32 	%f465, [%rd15+309000];
	fma.rn.f32 	%f466, %f459, %f465, %f464;
	ld.global.nc.f32 	%f467, [%rd15+309004];
	fma.rn.f32 	%f468, %f460, %f467, %f466;
	ld.local.v4.f32 	{%f469, %f470, %f471, %f472}, [%rd2+16];
	ld.global.nc.f32 	%f473, [%rd15+309008];
	fma.rn.f32 	%f474, %f469, %f473, %f468;
	ld.global.nc.f32 	%f475, [%rd15+309012];
	fma.rn.f32 	%f476, %f470, %f475, %f474;
	ld.global.nc.f32 	%f477, [%rd15+309016];
	fma.rn.f32 	%f478, %f471, %f477, %f476;
	ld.global.nc.f32 	%f479, [%rd15+309020];
	fma.rn.f32 	%f480, %f472, %f479, %f478;
	ld.local.v4.f32 	{%f481, %f482, %f483, %f484}, [%rd2+32];
	ld.global.nc.f32 	%f485, [%rd15+309024];
	fma.rn.f32 	%f486, %f481, %f485, %f480;
	ld.global.nc.f32 	%f487, [%rd15+309028];
	fma.rn.f32 	%f488, %f482, %f487, %f486;
	ld.global.nc.f32 	%f489, [%rd15+309032];
	fma.rn.f32 	%f490, %f483, %f489, %f488;
	ld.global.nc.f32 	%f491, [%rd15+309036];
	fma.rn.f32 	%f492, %f484, %f491, %f490;
	ld.local.v4.f32 	{%f493, %f494, %f495, %f496}, [%rd2+48];
	ld.global.nc.f32 	%f497, [%rd15+309040];
	fma.rn.f32 	%f498, %f493, %f497, %f492;
	ld.global.nc.f32 	%f499, [%rd15+309044];
	fma.rn.f32 	%f500, %f494, %f499, %f498;
	ld.global.nc.f32 	%f501, [%rd15+309048];
	fma.rn.f32 	%f502, %f495, %f501, %f500;
	ld.global.nc.f32 	%f503, [%rd15+309052];
	fma.rn.f32 	%f504, %f496, %f503, %f502;
	ld.local.v4.f32 	{%f505, %f506, %f507, %f508}, [%rd2+64];
	ld.global.nc.f32 	%f509, [%rd15+309056];
	fma.rn.f32 	%f510, %f505, %f509, %f504;
	ld.global.nc.f32 	%f511, [%rd15+309060];
	fma.rn.f32 	%f512, %f506, %f511, %f510;
	ld.global.nc.f32 	%f513, [%rd15+309064];
	fma.rn.f32 	%f514, %f507, %f513, %f512;
	ld.global.nc.f32 	%f515, [%rd15+309068];
	fma.rn.f32 	%f516, %f508, %f515, %f514;
	ld.local.v4.f32 	{%f517, %f518, %f519, %f520}, [%rd2+80];
	ld.global.nc.f32 	%f521, [%rd15+309072];
	fma.rn.f32 	%f522, %f517, %f521, %f516;
	ld.global.nc.f32 	%f523, [%rd15+309076];
	fma.rn.f32 	%f524, %f518, %f523, %f522;
	ld.global.nc.f32 	%f525, [%rd15+309080];
	fma.rn.f32 	%f526, %f519, %f525, %f524;
	ld.global.nc.f32 	%f527, [%rd15+309084];
	fma.rn.f32 	%f528, %f520, %f527, %f526;
	ld.local.v4.f32 	{%f529, %f530, %f531, %f532}, [%rd2+96];
	ld.global.nc.f32 	%f533, [%rd15+309088];
	fma.rn.f32 	%f534, %f529, %f533, %f528;
	ld.global.nc.f32 	%f535, [%rd15+309092];
	fma.rn.f32 	%f536, %f530, %f535, %f534;
	ld.global.nc.f32 	%f537, [%rd15+309096];
	fma.rn.f32 	%f538, %f531, %f537, %f536;
	ld.global.nc.f32 	%f539, [%rd15+309100];
	fma.rn.f32 	%f540, %f532, %f539, %f538;
	ld.local.v4.f32 	{%f541, %f542, %f543, %f544}, [%rd2+112];
	ld.global.nc.f32 	%f545, [%rd15+309104];
	fma.rn.f32 	%f546, %f541, %f545, %f540;
	ld.global.nc.f32 	%f547, [%rd15+309108];
	fma.rn.f32 	%f548, %f542, %f547, %f546;
	ld.global.nc.f32 	%f549, [%rd15+309112];
	fma.rn.f32 	%f550, %f543, %f549, %f548;
	ld.global.nc.f32 	%f551, [%rd15+309116];
	fma.rn.f32 	%f552, %f544, %f551, %f550;
	ld.local.v4.f32 	{%f553, %f554, %f555, %f556}, [%rd2+128];
	ld.global.nc.f32 	%f557, [%rd15+309120];
	fma.rn.f32 	%f558, %f553, %f557, %f552;
	ld.global.nc.f32 	%f559, [%rd15+309124];
	fma.rn.f32 	%f560, %f554, %f559, %f558;
	ld.global.nc.f32 	%f561, [%rd15+309128];
	fma.rn.f32 	%f562, %f555, %f561, %f560;
	ld.global.nc.f32 	%f563, [%rd15+309132];
	fma.rn.f32 	%f564, %f556, %f563, %f562;
	ld.local.v4.f32 	{%f565, %f566, %f567, %f568}, [%rd2+144];
	ld.global.nc.f32 	%f569, [%rd15+309136];
	fma.rn.f32 	%f570, %f565, %f569, %f564;
	ld.global.nc.f32 	%f571, [%rd15+309140];
	fma.rn.f32 	%f572, %f566, %f571, %f570;
	ld.global.nc.f32 	%f573, [%rd15+309144];
	fma.rn.f32 	%f574, %f567, %f573, %f572;
	ld.global.nc.f32 	%f575, [%rd15+309148];
	fma.rn.f32 	%f576, %f568, %f575, %f574;
	ld.local.v4.f32 	{%f577, %f578, %f579, %f580}, [%rd2+160];
	ld.global.nc.f32 	%f581, [%rd15+309152];
	fma.rn.f32 	%f582, %f577, %f581, %f576;
	ld.global.nc.f32 	%f583, [%rd15+309156];
	fma.rn.f32 	%f584, %f578, %f583, %f582;
	ld.global.nc.f32 	%f585, [%rd15+309160];
	fma.rn.f32 	%f586, %f579, %f585, %f584;
	ld.global.nc.f32 	%f587, [%rd15+309164];
	fma.rn.f32 	%f588, %f580, %f587, %f586;
	ld.local.v4.f32 	{%f589, %f590, %f591, %f592}, [%rd2+176];
	ld.global.nc.f32 	%f593, [%rd15+309168];
	fma.rn.f32 	%f594, %f589, %f593, %f588;
	ld.global.nc.f32 	%f595, [%rd15+309172];
	fma.rn.f32 	%f596, %f590, %f595, %f594;
	ld.global.nc.f32 	%f597, [%rd15+309176];
	fma.rn.f32 	%f598, %f591, %f597, %f596;
	ld.global.nc.f32 	%f599, [%rd15+309180];
	fma.rn.f32 	%f600, %f592, %f599, %f598;
	ld.local.v4.f32 	{%f601, %f602, %f603, %f604}, [%rd2+192];
	ld.global.nc.f32 	%f605, [%rd15+309184];
	fma.rn.f32 	%f606, %f601, %f605, %f600;
	ld.global.nc.f32 	%f607, [%rd15+309188];
	fma.rn.f32 	%f608, %f602, %f607, %f606;
	ld.global.nc.f32 	%f609, [%rd15+309192];
	fma.rn.f32 	%f610, %f603, %f609, %f608;
	ld.global.nc.f32 	%f611, [%rd15+309196];
	fma.rn.f32 	%f612, %f604, %f611, %f610;
	ld.local.v4.f32 	{%f613, %f614, %f615, %f616}, [%rd2+208];
	ld.global.nc.f32 	%f617, [%rd15+309200];
	fma.rn.f32 	%f618, %f613, %f617, %f612;
	ld.global.nc.f32 	%f619, [%rd15+309204];
	fma.rn.f32 	%f620, %f614, %f619, %f618;
	ld.global.nc.f32 	%f621, [%rd15+309208];
	fma.rn.f32 	%f622, %f615, %f621, %f620;
	ld.global.nc.f32 	%f623, [%rd15+309212];
	fma.rn.f32 	%f624, %f616, %f623, %f622;
	ld.local.v4.f32 	{%f625, %f626, %f627, %f628}, [%rd2+224];
	ld.global.nc.f32 	%f629, [%rd15+309216];
	fma.rn.f32 	%f630, %f625, %f629, %f624;
	ld.global.nc.f32 	%f631, [%rd15+309220];
	fma.rn.f32 	%f632, %f626, %f631, %f630;
	ld.global.nc.f32 	%f633, [%rd15+309224];
	fma.rn.f32 	%f634, %f627, %f633, %f632;
	ld.global.nc.f32 	%f635, [%rd15+309228];
	fma.rn.f32 	%f636, %f628, %f635, %f634;
	ld.local.v4.f32 	{%f637, %f638, %f639, %f640}, [%rd2+240];
	ld.global.nc.f32 	%f641, [%rd15+309232];
	fma.rn.f32 	%f642, %f637, %f641, %f636;
	ld.global.nc.f32 	%f643, [%rd15+309236];
	fma.rn.f32 	%f644, %f638, %f643, %f642;
	ld.global.nc.f32 	%f645, [%rd15+309240];
	fma.rn.f32 	%f646, %f639, %f645, %f644;
	ld.global.nc.f32 	%f647, [%rd15+309244];
	fma.rn.f32 	%f648, %f640, %f647, %f646;
	ld.global.nc.f32 	%f649, [%rd15+310276];
	ld.global.nc.f32 	%f650, [%rd15+309252];
	fma.rn.f32 	%f651, %f457, %f650, %f649;
	ld.global.nc.f32 	%f652, [%rd15+309268];
	fma.rn.f32 	%f653, %f458, %f652, %f651;
	ld.global.nc.f32 	%f654, [%rd15+309284];
	fma.rn.f32 	%f655, %f459, %f654, %f653;
	ld.global.nc.f32 	%f656, [%rd15+309300];
	fma.rn.f32 	%f657, %f460, %f656, %f655;
	ld.global.nc.f32 	%f658, [%rd15+309316];
	fma.rn.f32 	%f659, %f469, %f658, %f657;
	ld.global.nc.f32 	%f660, [%rd15+309332];
	fma.rn.f32 	%f661, %f470, %f660, %f659;
	ld.global.nc.f32 	%f662, [%rd15+309348];
	fma.rn.f32 	%f663, %f471, %f662, %f661;
	ld.global.nc.f32 	%f664, [%rd15+309364];
	fma.rn.f32 	%f665, %f472, %f664, %f663;
	ld.global.nc.f32 	%f666, [%rd15+309380];
	fma.rn.f32 	%f667, %f481, %f666, %f665;
	ld.global.nc.f32 	%f668, [%rd15+309396];
	fma.rn.f32 	%f669, %f482, %f668, %f667;
	ld.global.nc.f32 	%f670, [%rd15+309412];
	fma.rn.f32 	%f671, %f483, %f670, %f669;
	ld.global.nc.f32 	%f672, [%rd15+309428];
	fma.rn.f32 	%f673, %f484, %f672, %f671;
	ld.global.nc.f32 	%f674, [%rd15+309444];
	fma.rn.f32 	%f675, %f493, %f674, %f673;
	ld.global.nc.f32 	%f676, [%rd15+309460];
	fma.rn.f32 	%f677, %f494, %f676, %f675;
	ld.global.nc.f32 	%f678, [%rd15+309476];
	fma.rn.f32 	%f679, %f495, %f678, %f677;
	ld.global.nc.f32 	%f680, [%rd15+309492];
	fma.rn.f32 	%f681, %f496, %f680, %f679;
	ld.global.nc.f32 	%f682, [%rd15+309508];
	fma.rn.f32 	%f683, %f505, %f682, %f681;
	ld.global.nc.f32 	%f684, [%rd15+309524];
	fma.rn.f32 	%f685, %f506, %f684, %f683;
	ld.global.nc.f32 	%f686, [%rd15+309540];
	fma.rn.f32 	%f687, %f507, %f686, %f685;
	ld.global.nc.f32 	%f688, [%rd15+309556];
	fma.rn.f32 	%f689, %f508, %f688, %f687;
	ld.global.nc.f32 	%f690, [%rd15+309572];
	fma.rn.f32 	%f691, %f517, %f690, %f689;
	ld.global.nc.f32 	%f692, [%rd15+309588];
	fma.rn.f32 	%f693, %f518, %f692, %f691;
	ld.global.nc.f32 	%f694, [%rd15+309604];
	fma.rn.f32 	%f695, %f519, %f694, %f693;
	ld.global.nc.f32 	%f696, [%rd15+309620];
	fma.rn.f32 	%f697, %f520, %f696, %f695;
	ld.global.nc.f32 	%f698, [%rd15+309636];
	fma.rn.f32 	%f699, %f529, %f698, %f697;
	ld.global.nc.f32 	%f700, [%rd15+309652];
	fma.rn.f32 	%f701, %f530, %f700, %f699;
	ld.global.nc.f32 	%f702, [%rd15+309668];
	fma.rn.f32 	%f703, %f531, %f702, %f701;
	ld.global.nc.f32 	%f704, [%rd15+309684];
	fma.rn.f32 	%f705, %f532, %f704, %f703;
	ld.global.nc.f32 	%f706, [%rd15+309700];
	fma.rn.f32 	%f707, %f541, %f706, %f705;
	ld.global.nc.f32 	%f708, [%rd15+309716];
	fma.rn.f32 	%f709, %f542, %f708, %f707;
	ld.global.nc.f32 	%f710, [%rd15+309732];
	fma.rn.f32 	%f711, %f543, %f710, %f709;
	ld.global.nc.f32 	%f712, [%rd15+309748];
	fma.rn.f32 	%f713, %f544, %f712, %f711;
	ld.global.nc.f32 	%f714, [%rd15+309764];
	fma.rn.f32 	%f715, %f553, %f714, %f713;
	ld.global.nc.f32 	%f716, [%rd15+309780];
	fma.rn.f32 	%f717, %f554, %f716, %f715;
	ld.global.nc.f32 	%f718, [%rd15+309796];
	fma.rn.f32 	%f719, %f555, %f718, %f717;
	ld.global.nc.f32 	%f720, [%rd15+309812];
	fma.rn.f32 	%f721, %f556, %f720, %f719;
	ld.global.nc.f32 	%f722, [%rd15+309828];
	fma.rn.f32 	%f723, %f565, %f722, %f721;
	ld.global.nc.f32 	%f724, [%rd15+309844];
	fma.rn.f32 	%f725, %f566, %f724, %f723;
	ld.global.nc.f32 	%f726, [%rd15+309860];
	fma.rn.f32 	%f727, %f567, %f726, %f725;
	ld.global.nc.f32 	%f728, [%rd15+309876];
	fma.rn.f32 	%f729, %f568, %f728, %f727;
	ld.global.nc.f32 	%f730, [%rd15+309892];
	fma.rn.f32 	%f731, %f577, %f730, %f729;
	ld.global.nc.f32 	%f732, [%rd15+309908];
	fma.rn.f32 	%f733, %f578, %f732, %f731;
	ld.global.nc.f32 	%f734, [%rd15+309924];
	fma.rn.f32 	%f735, %f579, %f734, %f733;
	ld.global.nc.f32 	%f736, [%rd15+309940];
	fma.rn.f32 	%f737, %f580, %f736, %f735;
	ld.global.nc.f32 	%f738, [%rd15+309956];
	fma.rn.f32 	%f739, %f589, %f738, %f737;
	ld.global.nc.f32 	%f740, [%rd15+309972];
	fma.rn.f32 	%f741, %f590, %f740, %f739;
	ld.global.nc.f32 	%f742, [%rd15+309988];
	fma.rn.f32 	%f743, %f591, %f742, %f741;
	ld.global.nc.f32 	%f744, [%rd15+310004];
	fma.rn.f32 	%f745, %f592, %f744, %f743;
	ld.global.nc.f32 	%f746, [%rd15+310020];
	fma.rn.f32 	%f747, %f601, %f746, %f745;
	ld.global.nc.f32 	%f748, [%rd15+310036];
	fma.rn.f32 	%f749, %f602, %f748, %f747;
	ld.global.nc.f32 	%f750, [%rd15+310052];
	fma.rn.f32 	%f751, %f603, %f750, %f749;
	ld.global.nc.f32 	%f752, [%rd15+310068];
	fma.rn.f32 	%f753, %f604, %f752, %f751;
	ld.global.nc.f32 	%f754, [%rd15+310084];
	fma.rn.f32 	%f755, %f613, %f754, %f753;
	ld.global.nc.f32 	%f756, [%rd15+310100];
	fma.rn.f32 	%f757, %f614, %f756, %f755;
	ld.global.nc.f32 	%f758, [%rd15+310116];
	fma.rn.f32 	%f759, %f615, %f758, %f757;
	ld.global.nc.f32 	%f760, [%rd15+310132];
	fma.rn.f32 	%f761, %f616, %f760, %f759;
	ld.global.nc.f32 	%f762, [%rd15+310148];
	fma.rn.f32 	%f763, %f625, %f762, %f761;
	ld.global.nc.f32 	%f764, [%rd15+310164];
	fma.rn.f32 	%f765, %f626, %f764, %f763;
	ld.global.nc.f32 	%f766, [%rd15+310180];
	fma.rn.f32 	%f767, %f627, %f766, %f765;
	ld.global.nc.f32 	%f768, [%rd15+310196];
	fma.rn.f32 	%f769, %f628, %f768, %f767;
	ld.global.nc.f32 	%f770, [%rd15+310212];
	fma.rn.f32 	%f771, %f637, %f770, %f769;
	ld.global.nc.f32 	%f772, [%rd15+310228];
	fma.rn.f32 	%f773, %f638, %f772, %f771;
	ld.global.nc.f32 	%f774, [%rd15+310244];
	fma.rn.f32 	%f775, %f639, %f774, %f773;
	ld.global.nc.f32 	%f776, [%rd15+310260];
	fma.rn.f32 	%f777, %f640, %f776, %f775;
	ld.global.nc.f32 	%f778, [%rd15+310280];
	ld.global.nc.f32 	%f779, [%rd15+309256];
	fma.rn.f32 	%f780, %f457, %f779, %f778;
	ld.global.nc.f32 	%f781, [%rd15+309272];
	fma.rn.f32 	%f782, %f458, %f781, %f780;
	ld.global.nc.f32 	%f783, [%rd15+309288];
	fma.rn.f32 	%f784, %f459, %f783, %f782;
	ld.global.nc.f32 	%f785, [%rd15+309304];
	fma.rn.f32 	%f786, %f460, %f785, %f784;
	ld.global.nc.f32 	%f787, [%rd15+309320];
	fma.rn.f32 	%f788, %f469, %f787, %f786;
	ld.global.nc.f32 	%f789, [%rd15+309336];
	fma.rn.f32 	%f790, %f470, %f789, %f788;
	ld.global.nc.f32 	%f791, [%rd15+309352];
	fma.rn.f32 	%f792, %f471, %f791, %f790;
	ld.global.nc.f32 	%f793, [%rd15+309368];
	fma.rn.f32 	%f794, %f472, %f793, %f792;
	ld.global.nc.f32 	%f795, [%rd15+309384];
	fma.rn.f32 	%f796, %f481, %f795, %f794;
	ld.global.nc.f32 	%f797, [%rd15+309400];
	fma.rn.f32 	%f798, %f482, %f797, %f796;
	ld.global.nc.f32 	%f799, [%rd15+309416];
	fma.rn.f32 	%f800, %f483, %f799, %f798;
	ld.global.nc.f32 	%f801, [%rd15+309432];
	fma.rn.f32 	%f802, %f484, %f801, %f800;
	ld.global.nc.f32 	%f803, [%rd15+309448];
	fma.rn.f32 	%f804, %f493, %f803, %f802;
	ld.global.nc.f32 	%f805, [%rd15+309464];
	fma.rn.f32 	%f806, %f494, %f805, %f804;
	ld.global.nc.f32 	%f807, [%rd15+309480];
	fma.rn.f32 	%f808, %f495, %f807, %f806;
	ld.global.nc.f32 	%f809, [%rd15+309496];
	fma.rn.f32 	%f810, %f496, %f809, %f808;
	ld.global.nc.f32 	%f811, [%rd15+309512];
	fma.rn.f32 	%f812, %f505, %f811, %f810;
	ld.global.nc.f32 	%f813, [%rd15+309528];
	fma.rn.f32 	%f814, %f506, %f813, %f812;
	ld.global.nc.f32 	%f815, [%rd15+309544];
	fma.rn.f32 	%f816, %f507, %f815, %f814;
	ld.global.nc.f32 	%f817, [%rd15+309560];
	fma.rn.f32 	%f818, %f508, %f817, %f816;
	ld.global.nc.f32 	%f819, [%rd15+309576];
	fma.rn.f32 	%f820, %f517, %f819, %f818;
	ld.global.nc.f32 	%f821, [%rd15+309592];
	fma.rn.f32 	%f822, %f518, %f821, %f820;
	ld.global.nc.f32 	%f823, [%rd15+309608];
	fma.rn.f32 	%f824, %f519, %f823, %f822;
	ld.global.nc.f32 	%f825, [%rd15+309624];
	fma.rn.f32 	%f826, %f520, %f825, %f824;
	ld.global.nc.f32 	%f827, [%rd15+309640];
	fma.rn.f32 	%f828, %f529, %f827, %f826;
	ld.global.nc.f32 	%f829, [%rd15+309656];
	fma.rn.f32 	%f830, %f530, %f829, %f828;
	ld.global.nc.f32 	%f831, [%rd15+309672];
	fma.rn.f32 	%f832, %f531, %f831, %f830;
	ld.global.nc.f32 	%f833, [%rd15+309688];
	fma.rn.f32 	%f834, %f532, %f833, %f832;
	ld.global.nc.f32 	%f835, [%rd15+309704];
	fma.rn.f32 	%f836, %f541, %f835, %f834;
	ld.global.nc.f32 	%f837, [%rd15+309720];
	fma.rn.f32 	%f838, %f542, %f837, %f836;
	ld.global.nc.f32 	%f839, [%rd15+309736];
	fma.rn.f32 	%f840, %f543, %f839, %f838;
	ld.global.nc.f32 	%f841, [%rd15+309752];
	fma.rn.f32 	%f842, %f544, %f841, %f840;
	ld.global.nc.f32 	%f843, [%rd15+309768];
	fma.rn.f32 	%f844, %f553, %f843, %f842;
	ld.global.nc.f32 	%f845, [%rd15+309784];
	fma.rn.f32 	%f846, %f554, %f845, %f844;
	ld.global.nc.f32 	%f847, [%rd15+309800];
	fma.rn.f32 	%f848, %f555, %f847, %f846;
	ld.global.nc.f32 	%f849, [%rd15+309816];
	fma.rn.f32 	%f850, %f556, %f849, %f848;
	ld.global.nc.f32 	%f851, [%rd15+309832];
	fma.rn.f32 	%f852, %f565, %f851, %f850;
	ld.global.nc.f32 	%f853, [%rd15+309848];
	fma.rn.f32 	%f854, %f566, %f853, %f852;
	ld.global.nc.f32 	%f855, [%rd15+309864];
	fma.rn.f32 	%f856, %f567, %f855, %f854;
	ld.global.nc.f32 	%f857, [%rd15+309880];
	fma.rn.f32 	%f858, %f568, %f857, %f856;
	ld.global.nc.f32 	%f859, [%rd15+309896];
	fma.rn.f32 	%f860, %f577, %f859, %f858;
	ld.global.nc.f32 	%f861, [%rd15+309912];
	fma.rn.f32 	%f862, %f578, %f861, %f860;
	ld.global.nc.f32 	%f863, [%rd15+309928];
	fma.rn.f32 	%f864, %f579, %f863, %f862;
	ld.global.nc.f32 	%f865, [%rd15+309944];
	fma.rn.f32 	%f866, %f580, %f865, %f864;
	ld.global.nc.f32 	%f867, [%rd15+309960];
	fma.rn.f32 	%f868, %f589, %f867, %f866;
	ld.global.nc.f32 	%f869, [%rd15+309976];
	fma.rn.f32 	%f870, %f590, %f869, %f868;
	ld.global.nc.f32 	%f871, [%rd15+309992];
	fma.rn.f32 	%f872, %f591, %f871, %f870;
	ld.global.nc.f32 	%f873, [%rd15+310008];
	fma.rn.f32 	%f874, %f592, %f873, %f872;
	ld.global.nc.f32 	%f875, [%rd15+310024];
	fma.rn.f32 	%f876, %f601, %f875, %f874;
	ld.global.nc.f32 	%f877, [%rd15+310040];
	fma.rn.f32 	%f878, %f602, %f877, %f876;
	ld.global.nc.f32 	%f879, [%rd15+310056];
	fma.rn.f32 	%f880, %f603, %f879, %f878;
	ld.global.nc.f32 	%f881, [%rd15+310072];
	fma.rn.f32 	%f882, %f604, %f881, %f880;
	ld.global.nc.f32 	%f883, [%rd15+310088];
	fma.rn.f32 	%f884, %f613, %f883, %f882;
	ld.global.nc.f32 	%f885, [%rd15+310104];
	fma.rn.f32 	%f886, %f614, %f885, %f884;
	ld.global.nc.f32 	%f887, [%rd15+310120];
	fma.rn.f32 	%f888, %f615, %f887, %f886;
	ld.global.nc.f32 	%f889, [%rd15+310136];
	fma.rn.f32 	%f890, %f616, %f889, %f888;
	ld.global.nc.f32 	%f891, [%rd15+310152];
	fma.rn.f32 	%f892, %f625, %f891, %f890;
	ld.global.nc.f32 	%f893, [%rd15+310168];
	fma.rn.f32 	%f894, %f626, %f893, %f892;
	ld.global.nc.f32 	%f895, [%rd15+310184];
	fma.rn.f32 	%f896, %f627, %f895, %f894;
	ld.global.nc.f32 	%f897, [%rd15+310200];
	fma.rn.f32 	%f898, %f628, %f897, %f896;
	ld.global.nc.f32 	%f899, [%rd15+310216];
	fma.rn.f32 	%f900, %f637, %f899, %f898;
	ld.global.nc.f32 	%f901, [%rd15+310232];
	fma.rn.f32 	%f902, %f638, %f901, %f900;
	ld.global.nc.f32 	%f903, [%rd15+310248];
	fma.rn.f32 	%f904, %f639, %f903, %f902;
	ld.global.nc.f32 	%f905, [%rd15+310264];
	fma.rn.f32 	%f906, %f640, %f905, %f904;
	ld.global.nc.f32 	%f907, [%rd15+310284];
	ld.global.nc.f32 	%f908, [%rd15+309260];
	fma.rn.f32 	%f909, %f457, %f908, %f907;
	ld.global.nc.f32 	%f910, [%rd15+309276];
	fma.rn.f32 	%f911, %f458, %f910, %f909;
	ld.global.nc.f32 	%f912, [%rd15+309292];
	fma.rn.f32 	%f913, %f459, %f912, %f911;
	ld.global.nc.f32 	%f914, [%rd15+309308];
	fma.rn.f32 	%f915, %f460, %f914, %f913;
	ld.global.nc.f32 	%f916, [%rd15+309324];
	fma.rn.f32 	%f917, %f469, %f916, %f915;
	ld.global.nc.f32 	%f918, [%rd15+309340];
	fma.rn.f32 	%f919, %f470, %f918, %f917;
	ld.global.nc.f32 	%f920, [%rd15+309356];
	fma.rn.f32 	%f921, %f471, %f920, %f919;
	ld.global.nc.f32 	%f922, [%rd15+309372];
	fma.rn.f32 	%f923, %f472, %f922, %f921;
	ld.global.nc.f32 	%f924, [%rd15+309388];
	fma.rn.f32 	%f925, %f481, %f924, %f923;
	ld.global.nc.f32 	%f926, [%rd15+309404];
	fma.rn.f32 	%f927, %f482, %f926, %f925;
	ld.global.nc.f32 	%f928, [%rd15+309420];
	fma.rn.f32 	%f929, %f483, %f928, %f927;
	ld.global.nc.f32 	%f930, [%rd15+309436];
	fma.rn.f32 	%f931, %f484, %f930, %f929;
	ld.global.nc.f32 	%f932, [%rd15+309452];
	fma.rn.f32 	%f933, %f493, %f932, %f931;
	ld.global.nc.f32 	%f934, [%rd15+309468];
	fma.rn.f32 	%f935, %f494, %f934, %f933;
	ld.global.nc.f32 	%f936, [%rd15+309484];
	fma.rn.f32 	%f937, %f495, %f936, %f935;
	ld.global.nc.f32 	%f938, [%rd15+309500];
	fma.rn.f32 	%f939, %f496, %f938, %f937;
	ld.global.nc.f32 	%f940, [%rd15+309516];
	fma.rn.f32 	%f941, %f505, %f940, %f939;
	ld.global.nc.f32 	%f942, [%rd15+309532];
	fma.rn.f32 	%f943, %f506, %f942, %f941;
	ld.global.nc.f32 	%f944, [%rd15+309548];
	fma.rn.f32 	%f945, %f507, %f944, %f943;
	ld.global.nc.f32 	%f946, [%rd15+309564];
	fma.rn.f32 	%f947, %f508, %f946, %f945;
	ld.global.nc.f32 	%f948, [%rd15+309580];
	fma.rn.f32 	%f949, %f517, %f948, %f947;
	ld.global.nc.f32 	%f950, [%rd15+309596];
	fma.rn.f32 	%f951, %f518, %f950, %f949;
	ld.global.nc.f32 	%f952, [%rd15+309612];
	fma.rn.f32 	%f953, %f519, %f952, %f951;
	ld.global.nc.f32 	%f954, [%rd15+309628];
	fma.rn.f32 	%f955, %f520, %f954, %f953;
	ld.global.nc.f32 	%f956, [%rd15+309644];
	fma.rn.f32 	%f957, %f529, %f956, %f955;
	ld.global.nc.f32 	%f958, [%rd15+309660];
	fma.rn.f32 	%f959, %f530, %f958, %f957;
	ld.global.nc.f32 	%f960, [%rd15+309676];
	fma.rn.f32 	%f961, %f531, %f960, %f959;
	ld.global.nc.f32 	%f962, [%rd15+309692];
	fma.rn.f32 	%f963, %f532, %f962, %f961;
	ld.global.nc.f32 	%f964, [%rd15+309708];
	fma.rn.f32 	%f965, %f541, %f964, %f963;
	ld.global.nc.f32 	%f966, [%rd15+309724];
	fma.rn.f32 	%f967, %f542, %f966, %f965;
	ld.global.nc.f32 	%f968, [%rd15+309740];
	fma.rn.f32 	%f969, %f543, %f968, %f967;
	ld.global.nc.f32 	%f970, [%rd15+309756];
	fma.rn.f32 	%f971, %f544, %f970, %f969;
	ld.global.nc.f32 	%f972, [%rd15+309772];
	fma.rn.f32 	%f973, %f553, %f972, %f971;
	ld.global.nc.f32 	%f974, [%rd15+309788];
	fma.rn.f32 	%f975, %f554, %f974, %f973;
	ld.global.nc.f32 	%f976, [%rd15+309804];
	fma.rn.f32 	%f977, %f555, %f976, %f975;
	ld.global.nc.f32 	%f978, [%rd15+309820];
	fma.rn.f32 	%f979, %f556, %f978, %f977;
	ld.global.nc.f32 	%f980, [%rd15+309836];
	fma.rn.f32 	%f981, %f565, %f980, %f979;
	ld.global.nc.f32 	%f982, [%rd15+309852];
	fma.rn.f32 	%f983, %f566, %f982, %f981;
	ld.global.nc.f32 	%f984, [%rd15+309868];
	fma.rn.f32 	%f985, %f567, %f984, %f983;
	ld.global.nc.f32 	%f986, [%rd15+309884];
	fma.rn.f32 	%f987, %f568, %f986, %f985;
	ld.global.nc.f32 	%f988, [%rd15+309900];
	fma.rn.f32 	%f989, %f577, %f988, %f987;
	ld.global.nc.f32 	%f990, [%rd15+309916];
	fma.rn.f32 	%f991, %f578, %f990, %f989;
	ld.global.nc.f32 	%f992, [%rd15+309932];
	fma.rn.f32 	%f993, %f579, %f992, %f991;
	ld.global.nc.f32 	%f994, [%rd15+309948];
	fma.rn.f32 	%f995, %f580, %f994, %f993;
	ld.global.nc.f32 	%f996, [%rd15+309964];
	fma.rn.f32 	%f997, %f589, %f996, %f995;
	ld.global.nc.f32 	%f998, [%rd15+309980];
	fma.rn.f32 	%f999, %f590, %f998, %f997;
	ld.global.nc.f32 	%f1000, [%rd15+309996];
	fma.rn.f32 	%f1001, %f591, %f1000, %f999;
	ld.global.nc.f32 	%f1002, [%rd15+310012];
	fma.rn.f32 	%f1003, %f592, %f1002, %f1001;
	ld.global.nc.f32 	%f1004, [%rd15+310028];
	fma.rn.f32 	%f1005, %f601, %f1004, %f1003;
	ld.global.nc.f32 	%f1006, [%rd15+310044];
	fma.rn.f32 	%f1007, %f602, %f1006, %f1005;
	ld.global.nc.f32 	%f1008, [%rd15+310060];
	fma.rn.f32 	%f1009, %f603, %f1008, %f1007;
	ld.global.nc.f32 	%f1010, [%rd15+310076];
	fma.rn.f32 	%f1011, %f604, %f1010, %f1009;
	ld.global.nc.f32 	%f1012, [%rd15+310092];
	fma.rn.f32 	%f1013, %f613, %f1012, %f1011;
	ld.global.nc.f32 	%f1014, [%rd15+310108];
	fma.rn.f32 	%f1015, %f614, %f1014, %f1013;
	ld.global.nc.f32 	%f1016, [%rd15+310124];
	fma.rn.f32 	%f1017, %f615, %f1016, %f1015;
	ld.global.nc.f32 	%f1018, [%rd15+310140];
	fma.rn.f32 	%f1019, %f616, %f1018, %f1017;
	ld.global.nc.f32 	%f1020, [%rd15+310156];
	fma.rn.f32 	%f1021, %f625, %f1020, %f1019;
	ld.global.nc.f32 	%f1022, [%rd15+310172];
	fma.rn.f32 	%f1023, %f626, %f1022, %f1021;
	ld.global.nc.f32 	%f1024, [%rd15+310188];
	fma.rn.f32 	%f1025, %f627, %f1024, %f1023;
	ld.global.nc.f32 	%f1026, [%rd15+310204];
	fma.rn.f32 	%f1027, %f628, %f1026, %f1025;
	ld.global.nc.f32 	%f1028, [%rd15+310220];
	fma.rn.f32 	%f1029, %f637, %f1028, %f1027;
	ld.global.nc.f32 	%f1030, [%rd15+310236];
	fma.rn.f32 	%f1031, %f638, %f1030, %f1029;
	ld.global.nc.f32 	%f1032, [%rd15+310252];
	fma.rn.f32 	%f1033, %f639, %f1032, %f1031;
	ld.global.nc.f32 	%f1034, [%rd15+310268];
	fma.rn.f32 	%f1035, %f640, %f1034, %f1033;
	ld.global.nc.f32 	%f1036, [%rd15+310288];
	ld.global.nc.f32 	%f1037, [%rd15+309264];
	fma.rn.f32 	%f1038, %f457, %f1037, %f1036;
	ld.global.nc.f32 	%f1039, [%rd15+309280];
	fma.rn.f32 	%f1040, %f458, %f1039, %f1038;
	ld.global.nc.f32 	%f1041, [%rd15+309296];
	fma.rn.f32 	%f1042, %f459, %f1041, %f1040;
	ld.global.nc.f32 	%f1043, [%rd15+309312];
	fma.rn.f32 	%f1044, %f460, %f1043, %f1042;
	ld.global.nc.f32 	%f1045, [%rd15+309328];
	fma.rn.f32 	%f1046, %f469, %f1045, %f1044;
	ld.global.nc.f32 	%f1047, [%rd15+309344];
	fma.rn.f32 	%f1048, %f470, %f1047, %f1046;
	ld.global.nc.f32 	%f1049, [%rd15+309360];
	fma.rn.f32 	%f1050, %f471, %f1049, %f1048;
	ld.global.nc.f32 	%f1051, [%rd15+309376];
	fma.rn.f32 	%f1052, %f472, %f1051, %f1050;
	ld.global.nc.f32 	%f1053, [%rd15+309392];
	fma.rn.f32 	%f1054, %f481, %f1053, %f1052;
	ld.global.nc.f32 	%f1055, [%rd15+309408];
	fma.rn.f32 	%f1056, %f482, %f1055, %f1054;
	ld.global.nc.f32 	%f1057, [%rd15+309424];
	fma.rn.f32 	%f1058, %f483, %f1057, %f1056;
	ld.global.nc.f32 	%f1059, [%rd15+309440];
	fma.rn.f32 	%f1060, %f484, %f1059, %f1058;
	ld.global.nc.f32 	%f1061, [%rd15+309456];
	fma.rn.f32 	%f1062, %f493, %f1061, %f1060;
	ld.global.nc.f32 	%f1063, [%rd15+309472];
	fma.rn.f32 	%f1064, %f494, %f1063, %f1062;
	ld.global.nc.f32 	%f1065, [%rd15+309488];
	fma.rn.f32 	%f1066, %f495, %f1065, %f1064;
	ld.global.nc.f32 	%f1067, [%rd15+309504];
	fma.rn.f32 	%f1068, %f496, %f1067, %f1066;
	ld.global.nc.f32 	%f1069, [%rd15+309520];
	fma.rn.f32 	%f1070, %f505, %f1069, %f1068;
	ld.global.nc.f32 	%f1071, [%rd15+309536];
	fma.rn.f32 	%f1072, %f506, %f1071, %f1070;
	ld.global.nc.f32 	%f1073, [%rd15+309552];
	fma.rn.f32 	%f1074, %f507, %f1073, %f1072;
	ld.global.nc.f32 	%f1075, [%rd15+309568];
	fma.rn.f32 	%f1076, %f508, %f1075, %f1074;
	ld.global.nc.f32 	%f1077, [%rd15+309584];
	fma.rn.f32 	%f1078, %f517, %f1077, %f1076;
	ld.global.nc.f32 	%f1079, [%rd15+309600];
	fma.rn.f32 	%f1080, %f518, %f1079, %f1078;
	ld.global.nc.f32 	%f1081, [%rd15+309616];
	fma.rn.f32 	%f1082, %f519, %f1081, %f1080;
	ld.global.nc.f32 	%f1083, [%rd15+309632];
	fma.rn.f32 	%f1084, %f520, %f1083, %f1082;
	ld.global.nc.f32 	%f1085, [%rd15+309648];
	fma.rn.f32 	%f1086, %f529, %f1085, %f1084;
	ld.global.nc.f32 	%f1087, [%rd15+309664];
	fma.rn.f32 	%f1088, %f530, %f1087, %f1086;
	ld.global.nc.f32 	%f1089, [%rd15+309680];
	fma.rn.f32 	%f1090, %f531, %f1089, %f1088;
	ld.global.nc.f32 	%f1091, [%rd15+309696];
	fma.rn.f32 	%f1092, %f532, %f1091, %f1090;
	ld.global.nc.f32 	%f1093, [%rd15+309712];
	fma.rn.f32 	%f1094, %f541, %f1093, %f1092;
	ld.global.nc.f32 	%f1095, [%rd15+309728];
	fma.rn.f32 	%f1096, %f542, %f1095, %f1094;
	ld.global.nc.f32 	%f1097, [%rd15+309744];
	fma.rn.f32 	%f1098, %f543, %f1097, %f1096;
	ld.global.nc.f32 	%f1099, [%rd15+309760];
	fma.rn.f32 	%f1100, %f544, %f1099, %f1098;
	ld.global.nc.f32 	%f1101, [%rd15+309776];
	fma.rn.f32 	%f1102, %f553, %f1101, %f1100;
	ld.global.nc.f32 	%f1103, [%rd15+309792];
	fma.rn.f32 	%f1104, %f554, %f1103, %f1102;
	ld.global.nc.f32 	%f1105, [%rd15+309808];
	fma.rn.f32 	%f1106, %f555, %f1105, %f1104;
	ld.global.nc.f32 	%f1107, [%rd15+309824];
	fma.rn.f32 	%f1108, %f556, %f1107, %f1106;
	ld.global.nc.f32 	%f1109, [%rd15+309840];
	fma.rn.f32 	%f1110, %f565, %f1109, %f1108;
	ld.global.nc.f32 	%f1111, [%rd15+309856];
	fma.rn.f32 	%f1112, %f566, %f1111, %f1110;
	ld.global.nc.f32 	%f1113, [%rd15+309872];
	fma.rn.f32 	%f1114, %f567, %f1113, %f1112;
	ld.global.nc.f32 	%f1115, [%rd15+309888];
	fma.rn.f32 	%f1116, %f568, %f1115, %f1114;
	ld.global.nc.f32 	%f1117, [%rd15+309904];
	fma.rn.f32 	%f1118, %f577, %f1117, %f1116;
	ld.global.nc.f32 	%f1119, [%rd15+309920];
	fma.rn.f32 	%f1120, %f578, %f1119, %f1118;
	ld.global.nc.f32 	%f1121, [%rd15+309936];
	fma.rn.f32 	%f1122, %f579, %f1121, %f1120;
	ld.global.nc.f32 	%f1123, [%rd15+309952];
	fma.rn.f32 	%f1124, %f580, %f1123, %f1122;
	ld.global.nc.f32 	%f1125, [%rd15+309968];
	fma.rn.f32 	%f1126, %f589, %f1125, %f1124;
	ld.global.nc.f32 	%f1127, [%rd15+309984];
	fma.rn.f32 	%f1128, %f590, %f1127, %f1126;
	ld.global.nc.f32 	%f1129, [%rd15+310000];
	fma.rn.f32 	%f1130, %f591, %f1129, %f1128;
	ld.global.nc.f32 	%f1131, [%rd15+310016];
	fma.rn.f32 	%f1132, %f592, %f1131, %f1130;
	ld.global.nc.f32 	%f1133, [%rd15+310032];
	fma.rn.f32 	%f1134, %f601, %f1133, %f1132;
	ld.global.nc.f32 	%f1135, [%rd15+310048];
	fma.rn.f32 	%f1136, %f602, %f1135, %f1134;
	ld.global.nc.f32 	%f1137, [%rd15+310064];
	fma.rn.f32 	%f1138, %f603, %f1137, %f1136;
	ld.global.nc.f32 	%f1139, [%rd15+310080];
	fma.rn.f32 	%f1140, %f604, %f1139, %f1138;
	ld.global.nc.f32 	%f1141, [%rd15+310096];
	fma.rn.f32 	%f1142, %f613, %f1141, %f1140;
	ld.global.nc.f32 	%f1143, [%rd15+310112];
	fma.rn.f32 	%f1144, %f614, %f1143, %f1142;
	ld.global.nc.f32 	%f1145, [%rd15+310128];
	fma.rn.f32 	%f1146, %f615, %f1145, %f1144;
	ld.global.nc.f32 	%f1147, [%rd15+310144];
	fma.rn.f32 	%f1148, %f616, %f1147, %f1146;
	ld.global.nc.f32 	%f1149, [%rd15+310160];
	fma.rn.f32 	%f1150, %f625, %f1149, %f1148;
	ld.global.nc.f32 	%f1151, [%rd15+310176];
	fma.rn.f32 	%f1152, %f626, %f1151, %f1150;
	ld.global.nc.f32 	%f1153, [%rd15+310192];
	fma.rn.f32 	%f1154, %f627, %f1153, %f1152;
	ld.global.nc.f32 	%f1155, [%rd15+310208];
	fma.rn.f32 	%f1156, %f628, %f1155, %f1154;
	ld.global.nc.f32 	%f1157, [%rd15+310224];
	fma.rn.f32 	%f1158, %f637, %f1157, %f1156;
	ld.global.nc.f32 	%f1159, [%rd15+310240];
	fma.rn.f32 	%f1160, %f638, %f1159, %f1158;
	ld.global.nc.f32 	%f1161, [%rd15+310256];
	fma.rn.f32 	%f1162, %f639, %f1161, %f1160;
	ld.global.nc.f32 	%f1163, [%rd15+310272];
	fma.rn.f32 	%f1164, %f640, %f1163, %f1162;
	add.f32 	%f1165, %f777, %f906;
	add.f32 	%f1166, %f1165, %f1035;
	add.f32 	%f1167, %f1166, %f1164;
	mul.f32 	%f1168, %f1167, 0f3E800000;
	sub.f32 	%f1169, %f777, %f1168;
	add.f32 	%f1170, %f648, %f1169;
	cvta.to.global.u64 	%rd38, %rd41;
	mul.wide.s32 	%rd39, %r27, 4;
	add.s64 	%rd40, %rd38, %rd39;
	st.global.f32 	[%rd40], %f1170;
	sub.f32 	%f1171, %f906, %f1168;
	add.f32 	%f1172, %f648, %f1171;
	st.global.f32 	[%rd40+4], %f1172;
	sub.f32 	%f1173, %f1035, %f1168;
	add.f32 	%f1174, %f648, %f1173;
	st.global.f32 	[%rd40+8], %f1174;
	sub.f32 	%f1175, %f1164, %f1168;
	add.f32 	%f1176, %f648, %f1175;
	st.global.f32 	[%rd40+12], %f1176;
$L__BB1_12:
	ret;

}


// ===== COMPILED SASS (sm_100) =====

	.target	sm_100

	.elftype	@"ET_EXEC"


//--------------------- .note.nv.tkinfo           --------------------------
	.section	.note.nv.tkinfo,"",@"SHT_NOTE"
	.sectionflags	@"SHF_NOTE_NV_TKINFO"
	.tkinfo
        /*0018*/ 	.word	0x00000002
        /*0030*/ 	.string	""
        /*0030*/ 	.string	"ptxas"
        /*0030*/ 	.string	"Cuda compilation tools, release 13.0, V13.0.88"
        /*0030*/ 	.string	"Build cuda_13.0.r13.0/compiler.36424714_0"
        /*0030*/ 	.string	"-arch sm_100 -m 64 "



//--------------------- .note.nv.cuinfo           --------------------------
	.section	.note.nv.cuinfo,"",@"SHT_NOTE"
	.sectionflags	@"SHF_NOTE_NV_CUINFO"
        /*0018*/ 	.short	0x0002
        /*001a*/ 	.short	0x0064
        /*001c*/ 	.short	0x0082
	.zero		2


//--------------------- .nv.info                  --------------------------
	.section	.nv.info,"",@"SHT_CUDA_INFO"
	.align	4


	//----- nvinfo : EIATTR_REGCOUNT
	.align		4
        /*0000*/ 	.byte	0x04, 0x2f
        /*0002*/ 	.short	(.L_1 - .L_0)
	.align		4
.L_0:
        /*0004*/ 	.word	index@(dqn_forward_pass)
        /*0008*/ 	.word	0x00000080


	//----- nvinfo : EIATTR_FRAME_SIZE
	.align		4
.L_1:
        /*000c*/ 	.byte	0x04, 0x11
        /*000e*/ 	.short	(.L_3 - .L_2)
	.align		4
.L_2:
        /*0010*/ 	.word	index@(dqn_forward_pass)
        /*0014*/ 	.word	0x000000b0


	//----- nvinfo : EIATTR_REGCOUNT
	.align		4
.L_3:
        /*0018*/ 	.byte	0x04, 0x2f
        /*001a*/ 	.short	(.L_5 - .L_4)
	.align		4
.L_4:
        /*001c*/ 	.word	index@(dqn_batch_inference)
        /*0020*/ 	.word	0x00000080


	//----- nvinfo : EIATTR_FRAME_SIZE
	.align		4
.L_5:
        /*0024*/ 	.byte	0x04, 0x11
        /*0026*/ 	.short	(.L_7 - .L_6)
	.align		4
.L_6:
        /*0028*/ 	.word	index@(dqn_batch_inference)
        /*002c*/ 	.word	0x000006c0


	//----- nvinfo : EIATTR_MIN_STACK_SIZE
	.align		4
.L_7:
        /*0030*/ 	.byte	0x04, 0x12
        /*0032*/ 	.short	(.L_9 - .L_8)
	.align		4
.L_8:
        /*0034*/ 	.word	index@(dqn_batch_inference)
        /*0038*/ 	.word	0x000006c0


	//----- nvinfo : EIATTR_MIN_STACK_SIZE
	.align		4
.L_9:
        /*003c*/ 	.byte	0x04, 0x12
        /*003e*/ 	.short	(.L_11 - .L_10)
	.align		4
.L_10:
        /*0040*/ 	.word	index@(dqn_forward_pass)
        /*0044*/ 	.word	0x000000b0
.L_11:


//--------------------- .nv.compat                --------------------------
	.section	.nv.compat,"",@"SHT_CUDA_COMPAT_INFO"
	.align	4
        /*0000*/ 	.byte	0x02, 0x09, 0x00, 0x00, 0x02, 0x02, 0x01, 0x00, 0x02, 0x05, 0x05, 0x00, 0x03, 0x07, 0x01, 0x01
        /*0010*/ 	.byte	0x02, 0x03, 0x00, 0x00, 0x02, 0x06, 0x01, 0x00, 0x04, 0x0b, 0x08, 0x00, 0x09, 0x00, 0x00, 0x00
        /*0020*/ 	.byte	0x00, 0x00, 0x00, 0x00


//--------------------- .nv.info.dqn_batch_inference --------------------------
	.section	.nv.info.dqn_batch_inference,"",@"SHT_CUDA_INFO"
	.sectionflags	@""
	.align	4


	//----- nvinfo : EIATTR_CUDA_API_VERSION
	.align		4
        /*0000*/ 	.byte	0x04, 0x37
        /*0002*/ 	.short	(.L_13 - .L_12)
.L_12:
        /*0004*/ 	.word	0x00000082


	//----- nvinfo : EIATTR_KPARAM_INFO
	.align		4
.L_13:
        /*0008*/ 	.byte	0x04, 0x17
        /*000a*/ 	.short	(.L_15 - .L_14)
.L_14:
        /*000c*/ 	.word	0x00000000
        /*0010*/ 	.short	0x0003
        /*0012*/ 	.short	0x0018
        /*0014*/ 	.byte	0x00, 0xf5, 0x21, 0x00


	//----- nvinfo : EIATTR_KPARAM_INFO
	.align		4
.L_15:
        /*0018*/ 	.byte	0x04, 0x17
        /*001a*/ 	.short	(.L_17 - .L_16)
.L_16:
        /*001c*/ 	.word	0x00000000
        /*0020*/ 	.short	0x0002
        /*0022*/ 	.short	0x0010
        /*0024*/ 	.byte	0x00, 0xf0, 0x11, 0x00


	//----- nvinfo : EIATTR_KPARAM_INFO
	.align		4
.L_17:
        /*0028*/ 	.byte	0x04, 0x17
        /*002a*/ 	.short	(.L_19 - .L_18)
.L_18:
        /*002c*/ 	.word	0x00000000
        /*0030*/ 	.short	0x0001
        /*0032*/ 	.short	0x0008
        /*0034*/ 	.byte	0x00, 0xf5, 0x21, 0x00


	//----- nvinfo : EIATTR_KPARAM_INFO
	.align		4
.L_19:
        /*0038*/ 	.byte	0x04, 0x17
        /*003a*/ 	.short	(.L_21 - .L_20)
.L_20:
        /*003c*/ 	.word	0x00000000
        /*0040*/ 	.short	0x0000
        /*0042*/ 	.short	0x0000
        /*0044*/ 	.byte	0x00, 0xf5, 0x21, 0x00


	//----- nvinfo : EIATTR_SPARSE_MMA_MASK
	.align		4
.L_21:
        /*0048*/ 	.byte	0x03, 0x50
        /*004a*/ 	.short	0x0000


	//----- nvinfo : EIATTR_MAXREG_COUNT
	.align		4
        /*004c*/ 	.byte	0x03, 0x1b
        /*004e*/ 	.short	0x0080


	//----- nvinfo : EIATTR_ANNOTATIONS
	.align		4
        /*0050*/ 	.byte	0x04, 0x55
        /*0052*/ 	.short	(.L_23 - .L_22)


	//   ....[0]....
.L_22:
        /*0054*/ 	.word	0x00000001
        /*0058*/ 	.byte	0xa0, 0x05, 0x00, 0x00, 0x01, 0x00, 0x00, 0x00, 0xc0, 0x08, 0x00, 0x00, 0x01, 0x00, 0x00, 0x00
        /* <DEDUP_REMOVED lines=66> */
        /*0488*/ 	.byte	0xd0, 0x4d, 0x00, 0x00, 0x01, 0x00, 0x00, 0x00, 0xf0, 0x4e, 0x00, 0x00


	//----- nvinfo : EIATTR_MERCURY_ISA_VERSION
	.align		4
.L_23:
        /*0494*/ 	.byte	0x03, 0x5f
        /*0496*/ 	.short	0x0101


	//----- nvinfo : EIATTR_VRC_CTA_INIT_COUNT
	.align		4
        /*0498*/ 	.byte	0x02, 0x4a
	.zero		1
	.zero		1


	//----- nvinfo : EIATTR_EXIT_INSTR_OFFSETS
	.align		4
        /*049c*/ 	.byte	0x04, 0x1c
        /*049e*/ 	.short	(.L_25 - .L_24)


	//   ....[0]....
.L_24:
        /*04a0*/ 	.word	0x00000080


	//   ....[1]....
        /*04a4*/ 	.word	0x000079d0


	//----- nvinfo : EIATTR_MAX_THREADS
	.align		4
.L_25:
        /*04a8*/ 	.byte	0x04, 0x05
        /*04aa*/ 	.short	(.L_27 - .L_26)
.L_26:
        /*04ac*/ 	.word	0x00000100
        /*04b0*/ 	.word	0x00000001
        /*04b4*/ 	.word	0x00000001


	//----- nvinfo : EIATTR_CBANK_PARAM_SIZE
	.align		4
.L_27:
        /*04b8*/ 	.byte	0x03, 0x19
        /*04ba*/ 	.short	0x0020


	//----- nvinfo : EIATTR_PARAM_CBANK
	.align		4
        /*04bc*/ 	.byte	0x04, 0x0a
        /*04be*/ 	.short	(.L_29 - .L_28)
	.align		4
.L_28:
        /*04c0*/ 	.word	index@(.nv.constant0.dqn_batch_inference)
        /*04c4*/ 	.short	0x0380
        /*04c6*/ 	.short	0x0020


	//----- nvinfo : EIATTR_SW_WAR
	.align		4
.L_29:
        /*04c8*/ 	.byte	0x04, 0x36
        /*04ca*/ 	.short	(.L_31 - .L_30)
.L_30:
        /*04cc*/ 	.word	0x00000008
.L_31:


//--------------------- .nv.info.dqn_forward_pass --------------------------
	.section	.nv.info.dqn_forward_pass,"",@"SHT_CUDA_INFO"
	.sectionflags	@""
	.align	4


	//----- nvinfo : EIATTR_CUDA_API_VERSION
	.align		4
        /*0000*/ 	.byte	0x04, 0x37
        /*0002*/ 	.short	(.L_33 - .L_32)
.L_32:
        /*0004*/ 	.word	0x00000082


	//----- nvinfo : EIATTR_KPARAM_INFO
	.align		4
.L_33:
        /*0008*/ 	.byte	0x04, 0x17
        /*000a*/ 	.short	(.L_35 - .L_34)
.L_34:
        /*000c*/ 	.word	0x00000000
        /*0010*/ 	.short	0x000c
        /*0012*/ 	.short	0x0060
        /*0014*/ 	.byte	0x00, 0xf0, 0x11, 0x00


	//----- nvinfo : EIATTR_KPARAM_INFO
	.align		4
.L_35:
        /*0018*/ 	.byte	0x04, 0x17
        /*001a*/ 	.short	(.L_37 - .L_36)
.L_36:
        /*001c*/ 	.word	0x00000000
        /*0020*/ 	.short	0x000b
        /*0022*/ 	.short	0x0058
        /*0024*/ 	.byte	0x00, 0xf5, 0x21, 0x00


	//----- nvinfo : EIATTR_KPARAM_INFO
	.align		4
.L_37:
        /*0028*/ 	.byte	0x04, 0x17
        /*002a*/ 	.short	(.L_39 - .L_38)
.L_38:
        /*002c*/ 	.word	0x00000000
        /*0030*/ 	.short	0x000a
        /*0032*/ 	.short	0x0050
        /*0034*/ 	.byte	0x00, 0xf5, 0x21, 0x00


	//----- nvinfo : EIATTR_KPARAM_INFO
	.align		4
.L_39:
        /*0038*/ 	.byte	0x04, 0x17
        /*003a*/ 	.short	(.L_41 - .L_40)
.L_40:
        /*003c*/ 	.word	0x00000000
        /*0040*/ 	.short	0x0009
        /*0042*/ 	.short	0x0048
        /*0044*/ 	.byte	0x00, 0xf5, 0x21, 0x00


	//----- nvinfo : EIATTR_KPARAM_INFO
	.align		4
.L_41:
        /*0048*/ 	.byte	0x04, 0x17
        /*004a*/ 	.short	(.L_43 - .L_42)
.L_42:
        /*004c*/ 	.word	0x00000000
        /*0050*/ 	.short	0x0008
        /*0052*/ 	.short	0x0040
        /*0054*/ 	.byte	0x00, 0xf5, 0x21, 0x00


	//----- nvinfo : EIATTR_KPARAM_INFO
	.align		4
.L_43:
        /*0058*/ 	.byte	0x04, 0x17
        /*005a*/ 	.short	(.L_45 - .L_44)
.L_44:
        /*005c*/ 	.word	0x00000000
        /*0060*/ 	.short	0x0007
        /*0062*/ 	.short	0x0038
        /*0064*/ 	.byte	0x00, 0xf5, 0x21, 0x00


	//----- nvinfo : EIATTR_KPARAM_INFO
	.align		4
.L_45:
        /*0068*/ 	.byte	0x04, 0x17
        /*006a*/ 	.short	(.L_47 - .L_46)
.L_46:
        /*006c*/ 	.word	0x00000000
        /*0070*/ 	.short	0x0006
        /*0072*/ 	.short	0x0030
        /*0074*/ 	.byte	0x00, 0xf5, 0x21, 0x00


	//----- nvinfo : EIATTR_KPARAM_INFO
	.align		4
.L_47:
        /*0078*/ 	.byte	0x04, 0x17
        /*007a*/ 	.short	(.L_49 - .L_48)
.L_48:
        /*007c*/ 	.word	0x00000000
        /*0080*/ 	.short	0x0005
        /*0082*/ 	.short	0x0028
        /*0084*/ 	.byte	0x00, 0xf5, 0x21, 0x00


	//----- nvinfo : EIATTR_KPARAM_INFO
	.align		4
.L_49:
        /*0088*/ 	.byte	0x04, 0x17
        /*008a*/ 	.short	(.L_51 - .L_50)
.L_50:
        /*008c*/ 	.word	0x00000000
        /*0090*/ 	.short	0x0004
        /*0092*/ 	.short	0x0020
        /*0094*/ 	.byte	0x00, 0xf5, 0x21, 0x00


	//----- nvinfo : EIATTR_KPARAM_INFO
	.align		4
.L_51:
        /*0098*/ 	.byte	0x04, 0x17
        /*009a*/ 	.short	(.L_53 - .L_52)
.L_52:
        /*009c*/ 	.word	0x00000000
        /*00a0*/ 	.short	0x0003
        /*00a2*/ 	.short	0x0018
        /*00a4*/ 	.byte	0x00, 0xf5, 0x21, 0x00


	//----- nvinfo : EIATTR_KPARAM_INFO
	.align		4
.L_53:
        /*00a8*/ 	.byte	0x04, 0x17
        /*00aa*/ 	.short	(.L_55 - .L_54)
.L_54:
        /*00ac*/ 	.word	0x00000000
        /*00b0*/ 	.short	0x0002
        /*00b2*/ 	.short	0x0010
        /*00b4*/ 	.byte	0x00, 0xf5, 0x21, 0x00


	//----- nvinfo : EIATTR_KPARAM_INFO
	.align		4
.L_55:
        /*00b8*/ 	.byte	0x04, 0x17
        /*00ba*/ 	.short	(.L_57 - .L_56)
.L_56:
        /*00bc*/ 	.word	0x00000000
        /*00c0*/ 	.short	0x0001
        /*00c2*/ 	.short	0x0008
        /*00c4*/ 	.byte	0x00, 0xf5, 0x21, 0x00


	//----- nvinfo : EIATTR_KPARAM_INFO
	.align		4
.L_57:
        /*00c8*/ 	.byte	0x04, 0x17
        /*00ca*/ 	.short	(.L_59 - .L_58)
.L_58:
        /*00cc*/ 	.word	0x00000000
        /*00d0*/ 	.short	0x0000
        /*00d2*/ 	.short	0x0000
        /*00d4*/ 	.byte	0x00, 0xf5, 0x21, 0x00


	//----- nvinfo : EIATTR_SPARSE_MMA_MASK
	.align		4
.L_59:
        /*00d8*/ 	.byte	0x03, 0x50
        /*00da*/ 	.short	0x0000


	//----- nvinfo : EIATTR_MAXREG_COUNT
	.align		4
        /*00dc*/ 	.byte	0x03, 0x1b
        /*00de*/ 	.short	0x0080


	//----- nvinfo : EIATTR_NUM_BARRIERS
	.align		4
        /*00e0*/ 	.byte	0x02, 0x4c
        /*00e2*/ 	.byte	0x01
	.zero		1


	//----- nvinfo : EIATTR_ANNOTATIONS
	.align		4
        /*00e4*/ 	.byte	0x04, 0x55
        /*00e6*/ 	.short	(.L_61 - .L_60)


	//   ....[0]....
.L_60:
        /* <DEDUP_REMOVED lines=45> */


	//----- nvinfo : EIATTR_MERCURY_ISA_VERSION
	.align		4
.L_61:
        /*03a8*/ 	.byte	0x03, 0x5f
        /*03aa*/ 	.short	0x0101


	//----- nvinfo : EIATTR_UNUSED_LOAD_BYTE_OFFSET
	.align		4
        /*03ac*/ 	.byte	0x04, 0x44
        /*03ae*/ 	.short	(.L_63 - .L_62)


	//   ....[0]....
.L_62:
        /*03b0*/ 	.word	0x00005d00
        /*03b4*/ 	.word	0x0000fff0


	//----- nvinfo : EIATTR_COOP_GROUP_MASK_REGIDS
	.align		4
.L_63:
        /*03b8*/ 	.byte	0x04, 0x29
        /*03ba*/ 	.short	(.L_65 - .L_64)


	//   ....[0]....
.L_64:
        /*03bc*/ 	.word	0xffffffff


	//   ....[1]....
        /*03c0*/ 	.word	0xffffffff


	//   ....[2]....
        /*03c4*/ 	.word	0xffffffff


	//   ....[3]....
        /*03c8*/ 	.word	0xffffffff


	//   ....[4]....
        /*03cc*/ 	.word	0xffffffff


	//----- nvinfo : EIATTR_COOP_GROUP_INSTR_OFFSETS
	.align		4
.L_65:
        /*03d0*/ 	.byte	0x04, 0x28
        /*03d2*/ 	.short	(.L_67 - .L_66)


	//   ....[0]....
.L_66:
        /*03d4*/ 	.word	0x00005180


	//   ....[1]....
        /*03d8*/ 	.word	0x000051a0


	//   ....[2]....
        /*03dc*/ 	.word	0x000051c0


	//   ....[3]....
        /*03e0*/ 	.word	0x000051e0


	//   ....[4]....
        /*03e4*/ 	.word	0x00005200


	//----- nvinfo : EIATTR_VRC_CTA_INIT_COUNT
	.align		4
.L_67:
        /*03e8*/ 	.byte	0x02, 0x4a
	.zero		1
	.zero		1


	//----- nvinfo : EIATTR_EXIT_INSTR_OFFSETS
	.align		4
        /*03ec*/ 	.byte	0x04, 0x1c
        /*03ee*/ 	.short	(.L_69 - .L_68)


	//   ....[0]....
.L_68:
        /*03f0*/ 	.word	0x00000050


	//   ....[1]....
        /*03f4*/ 	.word	0x00005d80


	//   ....[2]....
        /*03f8*/ 	.word	0x00005e40


	//----- nvinfo : EIATTR_MAX_THREADS
	.align		4
.L_69:
        /*03fc*/ 	.byte	0x04, 0x05
        /*03fe*/ 	.short	(.L_71 - .L_70)
.L_70:
        /*0400*/ 	.word	0x00000100
        /*0404*/ 	.word	0x00000001
        /*0408*/ 	.word	0x00000001


	//----- nvinfo : EIATTR_CRS_STACK_SIZE
	.align		4
.L_71:
        /*040c*/ 	.byte	0x04, 0x1e
        /*040e*/ 	.short	(.L_73 - .L_72)
.L_72:
        /*0410*/ 	.word	0x00000000


	//----- nvinfo : EIATTR_CBANK_PARAM_SIZE
	.align		4
.L_73:
        /*0414*/ 	.byte	0x03, 0x19
        /*0416*/ 	.short	0x0064


	//----- nvinfo : EIATTR_PARAM_CBANK
	.align		4
        /*0418*/ 	.byte	0x04, 0x0a
        /*041a*/ 	.short	(.L_75 - .L_74)
	.align		4
.L_74:
        /*041c*/ 	.word	index@(.nv.constant0.dqn_forward_pass)
        /*0420*/ 	.short	0x0380
        /*0422*/ 	.short	0x0064


	//----- nvinfo : EIATTR_SW_WAR
	.align		4
.L_75:
        /*0424*/ 	.byte	0x04, 0x36
        /*0426*/ 	.short	(.L_77 - .L_76)
.L_76:
        /*0428*/ 	.word	0x00000008
.L_77:


//--------------------- .nv.callgraph             --------------------------
	.section	.nv.callgraph,"",@"SHT_CUDA_CALLGRAPH"
	.align	4
	.sectionentsize	8
	.align		4
        /*0000*/ 	.word	0x00000000
	.align		4
        /*0004*/ 	.word	0xffffffff
	.align		4
        /*0008*/ 	.word	0x00000000
	.align		4
        /*000c*/ 	.word	0xfffffffe
	.align		4
        /*0010*/ 	.word	0x00000000
	.align		4
        /*0014*/ 	.word	0xfffffffd
	.align		4
        /*0018*/ 	.word	0x00000000
	.align		4
        /*001c*/ 	.word	0xfffffffc


//--------------------- .text.dqn_batch_inference --------------------------
	.section	.text.dqn_batch_inference,"ax",@progbits
	.align	128
        .global         dqn_batch_inference
        .type           dqn_batch_inference,@function
        .size           dqn_batch_inference,(.L_x_45 - dqn_batch_inference)
        .other          dqn_batch_inference,@"STO_CUDA_ENTRY STV_DEFAULT"
dqn_batch_inference:
.text.dqn_batch_inference:
[----:B------:R-:W0:Y:S01]  /*0000*/  LDC R1, c[0x0][0x37c] ;  /* 0x0000df00ff017b82 */ /* 0x000e220000000800 */
[----:B------:R-:W1:Y:S07]  /*0010*/  S2R R3, SR_TID.X ;  /* 0x0000000000037919 */ /* 0x000e6e0000002100 */
[----:B------:R-:W1:Y:S01]  /*0020*/  S2UR UR4, SR_CTAID.X ;  /* 0x00000000000479c3 */ /* 0x000e620000002500 */
[----:B------:R-:W2:Y:S01]  /*0030*/  LDCU UR5, c[0x0][0x390] ;  /* 0x00007200ff0577ac */ /* 0x000ea20008000800 */
[----:B0-----:R-:W-:-:S06]  /*0040*/  IADD3 R1, PT, PT, R1, -0x6c0, RZ ;  /* 0xfffff94001017810 */ /* 0x001fcc0007ffe0ff */
[----:B------:R-:W1:Y:S02]  /*0050*/  LDC R0, c[0x0][0x360] ;  /* 0x0000d800ff007b82 */ /* 0x000e640000000800 */
[----:B-1----:R-:W-:-:S05]  /*0060*/  IMAD R0, R0, UR4, R3 ;  /* 0x0000000400007c24 */ /* 0x002fca000f8e0203 */
[----:B--2---:R-:W-:-:S13]  /*0070*/  ISETP.GE.AND P0, PT, R0, UR5, PT ;  /* 0x0000000500007c0c */ /* 0x004fda000bf06270 */
[----:B------:R-:W-:Y:S05]  /*0080*/  @P0 EXIT ;  /* 0x000000000000094d */ /* 0x000fea0003800000 */
[----:B------:R-:W0:Y:S01]  /*0090*/  LDCU.64 UR4, c[0x0][0x380] ;  /* 0x00007000ff0477ac */ /* 0x000e220008000a00 */
[----:B------:R-:W-:Y:S01]  /*00a0*/  IMAD R0, R0, 0x8c, RZ ;  /* 0x0000008c00007824 */ /* 0x000fe200078e02ff */
[----:B------:R-:W1:Y:S04]  /*00b0*/  LDCU.64 UR8, c[0x0][0x358] ;  /* 0x00006b00ff0877ac */ /* 0x000e680008000a00 */
[----:B------:R-:W-:Y:S02]  /*00c0*/  SHF.R.S32.HI R3, RZ, 0x1f, R0 ;  /* 0x0000001fff037819 */ /* 0x000fe40000011400 */
[----:B0-----:R-:W-:-:S04]  /*00d0*/  LEA R2, P0, R0, UR4, 0x2 ;  /* 0x0000000400027c11 */ /* 0x001fc8000f8010ff */
[----:B------:R-:W-:-:S05]  /*00e0*/  LEA.HI.X R3, R0, UR5, R3, 0x2, P0 ;  /* 0x0000000500037c11 */ /* 0x000fca00080f1403 */
[----:B-1----:R-:W2:Y:S04]  /*00f0*/  LDG.E.CONSTANT R125, desc[UR8][R2.64+0x22c] ;  /* 0x00022c08027d7981 */ /* 0x002ea8000c1e9900 */
[----:B------:R-:W3:Y:S04]  /*0100*/  LDG.E.CONSTANT R124, desc[UR8][R2.64] ;  /* 0x00000008027c7981 */ /* 0x000ee8000c1e9900 */
[----:B------:R-:W4:Y:S04]  /*0110*/  LDG.E.CONSTANT R121, desc[UR8][R2.64+0xc] ;  /* 0x00000c0802797981 */ /* 0x000f28000c1e9900 */
[----:B------:R-:W5:Y:S04]  /*0120*/  LDG.E.CONSTANT R118, desc[UR8][R2.64+0x18] ;  /* 0x0000180802767981 */ /* 0x000f68000c1e9900 */
        /* <DEDUP_REMOVED lines=71> */
[----:B--2---:R0:W-:Y:S04]  /*05a0*/  STL [R1+0x6a4], R125 ;  /* 0x0006a47d01007387 */ /* 0x0041e80000100800 */
[----:B------:R-:W2:Y:S04]  /*05b0*/  LDG.E.CONSTANT R52, desc[UR8][R2.64+0x128] ;  /* 0x0001280802347981 */ /* 0x000ea8000c1e9900 */
[----:B------:R-:W2:Y:S04]  /*05c0*/  LDG.E.CONSTANT R53, desc[UR8][R2.64+0x12c] ;  /* 0x00012c0802357981 */ /* 0x000ea8000c1e9900 */
[----:B0-----:R-:W3:Y:S04]  /*05d0*/  LDG.E.CONSTANT R125, desc[UR8][R2.64+0x1e8] ;  /* 0x0001e808027d7981 */ /* 0x001ee8000c1e9900 */
[----:B------:R-:W2:Y:S04]  /*05e0*/  LDG.E.CONSTANT R54, desc[UR8][R2.64+0x130] ;  /* 0x0001300802367981 */ /* 0x000ea8000c1e9900 */
        /* <DEDUP_REMOVED lines=45> */
[----:B---3--:R0:W-:Y:S04]  /*08c0*/  STL [R1+0x660], R125 ;  /* 0x0006607d01007387 */ /* 0x0081e80000100800 */
[----:B0-----:R-:W3:Y:S04]  /*08d0*/  LDG.E.CONSTANT R125, desc[UR8][R2.64+0x1ec] ;  /* 0x0001ec08027d7981 */ /* 0x001ee8000c1e9900 */
        /* <DEDUP_REMOVED lines=28> */
[----:B------:R0:W4:Y:S04]  /*0aa0*/  LDG.E.CONSTANT R2, desc[UR8][R2.64+0x228] ;  /* 0x0002280802027981 */ /* 0x000128000c1e9900 */
[----:B---3--:R1:W-:Y:S04]  /*0ab0*/  STL [R1+0x6a0], R125 ;  /* 0x0006a07d01007387 */ /* 0x0083e80000100800 */
[----:B-1----:R-:W3:Y:S01]  /*0ac0*/  LDL.LU R125, [R1+0x6a4] ;  /* 0x0006a400017d7983 */ /* 0x002ee20000300800 */
[----:B0-----:R-:W-:-:S03]  /*0ad0*/  FMUL R3, R124, 0.0099999997764825820923 ;  /* 0x3c23d70a7c037820 */ /* 0x001fc60000400000 */
[----:B----4-:R-:W-:Y:S04]  /*0ae0*/  STL [R1+0x698], R2 ;  /* 0x0006980201007387 */ /* 0x010fe80000100800 */
[----:B------:R0:W-:Y:S04]  /*0af0*/  STL [R1+0x658], R3 ;  /* 0x0006580301007387 */ /* 0x0001e80000100800 */
[----:B------:R-:W4:Y:S01]  /*0b00*/  LDL.LU R124, [R1+0x6a0] ;  /* 0x0006a000017c7983 */ /* 0x000f220000300800 */
[----:B0-----:R-:W-:Y:S01]  /*0b10*/  FMUL R3, R121, 0.0099999997764825820923 ;  /* 0x3c23d70a79037820 */ /* 0x001fe20000400000 */
[----:B-----5:R-:W-:Y:S01]  /*0b20*/  FMUL R2, R123, 0.0099999997764825820923 ;  /* 0x3c23d70a7b027820 */ /* 0x020fe20000400000 */
[----:B------:R-:W-:Y:S01]  /*0b30*/  FMUL R116, R116, 0.0099999997764825820923 ;  /* 0x3c23d70a74747820 */ /* 0x000fe20000400000 */
[----:B------:R-:W5:Y:S04]  /*0b40*/  LDL.LU R123, [R1+0x69c] ;  /* 0x00069c00017b7983 */ /* 0x000f680000300800 */
[----:B------:R0:W-:Y:S01]  /*0b50*/  STL [R1+0x64c], R3 ;  /* 0x00064c0301007387 */ /* 0x0001e20000100800 */
[----:B------:R-:W-:Y:S01]  /*0b60*/  FMUL R113, R113, 0.0099999997764825820923 ;  /* 0x3c23d70a71717820 */ /* 0x000fe20000400000 */
[----:B------:R-:W-:Y:S01]  /*0b70*/  FMUL R110, R110, 0.0099999997764825820923 ;  /* 0x3c23d70a6e6e7820 */ /* 0x000fe20000400000 */
[----:B------:R-:W-:Y:S01]  /*0b80*/  FMUL R122, R122, 0.0099999997764825820923 ;  /* 0x3c23d70a7a7a7820 */ /* 0x000fe20000400000 */
[----:B------:R-:W-:Y:S01]  /*0b90*/  FMUL R119, R119, 0.0099999997764825820923 ;  /* 0x3c23d70a77777820 */ /* 0x000fe20000400000 */
[----:B------:R-:W2:Y:S01]  /*0ba0*/  LDL.LU R121, [R1+0x690] ;  /* 0x0006900001797983 */ /* 0x000ea20000300800 */
[----:B0-----:R-:W-:-:S03]  /*0bb0*/  FMUL R3, R118, 0.0099999997764825820923 ;  /* 0x3c23d70a76037820 */ /* 0x001fc60000400000 */
[----:B------:R0:W-:Y:S04]  /*0bc0*/  STL [R1+0x654], R2 ;  /* 0x0006540201007387 */ /* 0x0001e80000100800 */
[----:B------:R1:W-:Y:S04]  /*0bd0*/  STL [R1+0x640], R3 ;  /* 0x0006400301007387 */ /* 0x0003e80000100800 */
[----:B------:R1:W-:Y:S01]  /*0be0*/  STL [R1+0x638], R116 ;  /* 0x0006387401007387 */ /* 0x0003e20000100800 */
[----:B0-----:R-:W-:-:S03]  /*0bf0*/  FMUL R2, R120, 0.0099999997764825820923 ;  /* 0x3c23d70a78027820 */ /* 0x001fc60000400000 */
[----:B------:R-:W-:Y:S01]  /*0c00*/  STL [R1+0x62c], R113 ;  /* 0x00062c7101007387 */ /* 0x000fe20000100800 */
[----:B-1----:R-:W-:-:S03]  /*0c10*/  FMUL R3, R115, 0.0099999997764825820923 ;  /* 0x3c23d70a73037820 */ /* 0x002fc60000400000 */
[----:B------:R0:W-:Y:S04]  /*0c20*/  STL [R1+0x648], R2 ;  /* 0x0006480201007387 */ /* 0x0001e80000100800 */
[----:B------:R1:W-:Y:S04]  /*0c30*/  STL [R1+0x634], R3 ;  /* 0x0006340301007387 */ /* 0x0003e80000100800 */
[----:B------:R-:W5:Y:S01]  /*0c40*/  LDL.LU R116, [R1+0x67c] ;  /* 0x00067c0001747983 */ /* 0x000f620000300800 */
[----:B0-----:R-:W-:-:S03]  /*0c50*/  FMUL R2, R117, 0.0099999997764825820923 ;  /* 0x3c23d70a75027820 */ /* 0x001fc60000400000 */
[----:B------:R-:W-:Y:S01]  /*0c60*/  STL [R1+0x620], R110 ;  /* 0x0006206e01007387 */ /* 0x000fe20000100800 */
[----:B-1----:R-:W-:-:S03]  /*0c70*/  FMUL R3, R112, 0.0099999997764825820923 ;  /* 0x3c23d70a70037820 */ /* 0x002fc60000400000 */
[----:B------:R0:W-:Y:S04]  /*0c80*/  STL [R1+0x63c], R2 ;  /* 0x00063c0201007387 */ /* 0x0001e80000100800 */
[----:B------:R1:W-:Y:S04]  /*0c90*/  STL [R1+0x628], R3 ;  /* 0x0006280301007387 */ /* 0x0003e80000100800 */
[----:B------:R-:W-:Y:S01]  /*0ca0*/  STL [R1+0x650], R122 ;  /* 0x0006507a01007387 */ /* 0x000fe20000100800 */
[----:B0-----:R-:W-:-:S03]  /*0cb0*/  FMUL R2, R114, 0.0099999997764825820923 ;  /* 0x3c23d70a72027820 */ /* 0x001fc60000400000 */
[----:B------:R-:W-:Y:S01]  /*0cc0*/  STL [R1+0x644], R119 ;  /* 0x0006447701007387 */ /* 0x000fe20000100800 */
[----:B-1----:R-:W-:-:S03]  /*0cd0*/  FMUL R3, R109, 0.0099999997764825820923 ;  /* 0x3c23d70a6d037820 */ /* 0x002fc60000400000 */
[----:B------:R-:W2:Y:S04]  /*0ce0*/  LDL.LU R109, [R1+0x660] ;  /* 0x00066000016d7983 */ /* 0x000ea80000300800 */
[----:B------:R0:W-:Y:S04]  /*0cf0*/  STL [R1+0x630], R2 ;  /* 0x0006300201007387 */ /* 0x0001e80000100800 */
[----:B------:R-:W5:Y:S04]  /*0d00*/  LDL.LU R110, [R1+0x664] ;  /* 0x00066400016e7983 */ /* 0x000f680000300800 */
[----:B------:R-:W5:Y:S01]  /*0d10*/  LDL.LU R112, [R1+0x66c] ;  /* 0x00066c0001707983 */ /* 0x000f620000300800 */
[----:B0-----:R-:W-:-:S03]  /*0d20*/  FMUL R2, R111, 0.0099999997764825820923 ;  /* 0x3c23d70a6f027820 */ /* 0x001fc60000400000 */
[----:B------:R-:W5:Y:S04]  /*0d30*/  LDL.LU R111, [R1+0x668] ;  /* 0x00066800016f7983 */ /* 0x000f680000300800 */
[----:B------:R-:W5:Y:S04]  /*0d40*/  LDL.LU R113, [R1+0x670] ;  /* 0x0006700001717983 */ /* 0x000f680000300800 */
[----:B------:R-:W5:Y:S04]  /*0d50*/  LDL.LU R114, [R1+0x674] ;  /* 0x0006740001727983 */ /* 0x000f680000300800 */
[----:B------:R-:W5:Y:S04]  /*0d60*/  LDL.LU R115, [R1+0x678] ;  /* 0x0006780001737983 */ /* 0x000f680000300800 */
[----:B------:R-:W5:Y:S04]  /*0d70*/  LDL.LU R117, [R1+0x680] ;  /* 0x0006800001757983 */ /* 0x000f680000300800 */
[----:B------:R-:W5:Y:S04]  /*0d80*/  LDL.LU R118, [R1+0x684] ;  /* 0x0006840001767983 */ /* 0x000f680000300800 */
[----:B------:R-:W5:Y:S04]  /*0d90*/  LDL.LU R119, [R1+0x688] ;  /* 0x0006880001777983 */ /* 0x000f680000300800 */
[----:B------:R-:W5:Y:S04]  /*0da0*/  LDL.LU R120, [R1+0x68c] ;  /* 0x00068c0001787983 */ /* 0x000f680000300800 */
[----:B------:R-:W5:Y:S01]  /*0db0*/  LDL.LU R122, [R1+0x694] ;  /* 0x00069400017a7983 */ /* 0x000f620000300800 */
[----:B---3--:R-:W-:-:S05]  /*0dc0*/  FMUL R125, R125, 0.0099999997764825820923 ;  /* 0x3c23d70a7d7d7820 */ /* 0x008fca0000400000 */
[----:B------:R0:W-:Y:S04]  /*0dd0*/  STL [R1+0x65c], R125 ;  /* 0x00065c7d01007387 */ /* 0x0001e80000100800 */
[----:B0-----:R-:W3:Y:S04]  /*0de0*/  LDL.LU R125, [R1+0x698] ;  /* 0x00069800017d7983 */ /* 0x001ee80000300800 */
[----:B------:R0:W-:Y:S04]  /*0df0*/  STL [R1+0x624], R2 ;  /* 0x0006240201007387 */ /* 0x0001e80000100800 */
[----:B------:R1:W-:Y:S01]  /*0e00*/  STL [R1+0x61c], R3 ;  /* 0x00061c0301007387 */ /* 0x0003e20000100800 */
[----:B0-----:R-:W-:Y:S01]  /*0e10*/  FMUL R2, R108, 0.0099999997764825820923 ;  /* 0x3c23d70a6c027820 */ /* 0x001fe20000400000 */
[----:B-1----:R-:W-:-:S04]  /*0e20*/  FMUL R3, R106, 0.0099999997764825820923 ;  /* 0x3c23d70a6a037820 */ /* 0x002fc80000400000 */
        /* <DEDUP_REMOVED lines=8> */
[----:B------:R0:W-:Y:S02]  /*0eb0*/  STL [R1+0x600], R2 ;  /* 0x0006000201007387 */ /* 0x0001e40000100800 */
[----:B0-----:R-:W-:Y:S01]  /*0ec0*/  FMUL R2, R63, 0.0099999997764825820923 ;  /* 0x3c23d70a3f027820 */ /* 0x001fe20000400000 */
[----:B----4-:R-:W-:-:S05]  /*0ed0*/  FMUL R63, R124, 0.0099999997764825820923 ;  /* 0x3c23d70a7c3f7820 */ /* 0x010fca0000400000 */
[----:B------:R-:W-:Y:S01]  /*0ee0*/  STL [R1+0x664], R63 ;  /* 0x0006643f01007387 */ /* 0x000fe20000100800 */
[----:B------:R-:W-:Y:S01]  /*0ef0*/  FMUL R107, R107, 0.0099999997764825820923 ;  /* 0x3c23d70a6b6b7820 */ /* 0x000fe20000400000 */
[----:B--2---:R-:W-:Y:S01]  /*0f00*/  FMUL R102, R109, 0.0099999997764825820923 ;  /* 0x3c23d70a6d667820 */ /* 0x004fe20000400000 */
[----:B-----5:R-:W-:Y:S01]  /*0f10*/  FMUL R109, R116, 0.0099999997764825820923 ;  /* 0x3c23d70a746d7820 */ /* 0x020fe20000400000 */
[----:B------:R-:W-:Y:S01]  /*0f20*/  FMUL R116, R123, 0.0099999997764825820923 ;  /* 0x3c23d70a7b747820 */ /* 0x000fe20000400000 */
[----:B------:R-:W-:Y:S01]  /*0f30*/  FMUL R104, R104, 0.0099999997764825820923 ;  /* 0x3c23d70a68687820 */ /* 0x000fe20000400000 */
[----:B------:R-:W-:Y:S01]  /*0f40*/  STL [R1+0x614], R107 ;  /* 0x0006146b01007387 */ /* 0x000fe20000100800 */
[----:B------:R-:W-:-:S03]  /*0f50*/  FMUL R0, R0, 0.0099999997764825820923 ;  /* 0x3c23d70a00007820 */ /* 0x000fc60000400000 */
[----:B------:R0:W-:Y:S01]  /*0f60*/  STL [R1+0x668], R116 ;  /* 0x0006687401007387 */ /* 0x0001e20000100800 */
[----:B------:R-:W-:Y:S01]  /*0f70*/  FMUL R103, R110, 0.0099999997764825820923 ;  /* 0x3c23d70a6e677820 */ /* 0x000fe20000400000 */
[----:B------:R-:W-:Y:S02]  /*0f80*/  FMUL R4, R4, 0.0099999997764825820923 ;  /* 0x3c23d70a04047820 */ /* 0x000fe40000400000 */
[----:B------:R1:W-:Y:S01]  /*0f90*/  STL [R1+0x608], R104 ;  /* 0x0006086801007387 */ /* 0x0003e20000100800 */
[----:B------:R-:W-:Y:S01]  /*0fa0*/  FMUL R105, R112, 0.0099999997764825820923 ;  /* 0x3c23d70a70697820 */ /* 0x000fe20000400000 */
[----:B------:R-:W-:Y:S01]  /*0fb0*/  FMUL R5, R5, 0.0099999997764825820923 ;  /* 0x3c23d70a05057820 */ /* 0x000fe20000400000 */
[----:B------:R-:W-:Y:S01]  /*0fc0*/  FMUL R6, R6, 0.0099999997764825820923 ;  /* 0x3c23d70a06067820 */ /* 0x000fe20000400000 */
[----:B------:R-:W-:Y:S01]  /*0fd0*/  FMUL R7, R7, 0.0099999997764825820923 ;  /* 0x3c23d70a07077820 */ /* 0x000fe20000400000 */
[----:B0-----:R-:W-:Y:S02]  /*0fe0*/  HFMA2 R116, -RZ, RZ, 0, 0 ;  /* 0x00000000ff747431 */ /* 0x001fe400000001ff */
[----:B------:R-:W-:Y:S01]  /*0ff0*/  FMUL R8, R8, 0.0099999997764825820923 ;  /* 0x3c23d70a08087820 */ /* 0x000fe20000400000 */
[----:B------:R-:W-:Y:S01]  /*1000*/  FMUL R106, R113, 0.0099999997764825820923 ;  /* 0x3c23d70a716a7820 */ /* 0x000fe20000400000 */
[----:B------:R-:W-:Y:S01]  /*1010*/  FMUL R9, R9, 0.0099999997764825820923 ;  /* 0x3c23d70a09097820 */ /* 0x000fe20000400000 */
[----:B-1----:R-:W-:Y:S01]  /*1020*/  FMUL R104, R111, 0.0099999997764825820923 ;  /* 0x3c23d70a6f687820 */ /* 0x002fe20000400000 */
[----:B------:R-:W-:Y:S01]  /*1030*/  FMUL R10, R10, 0.0099999997764825820923 ;  /* 0x3c23d70a0a0a7820 */ /* 0x000fe20000400000 */
        /* <DEDUP_REMOVED lines=97> */
[----:B---3--:R-:W-:-:S05]  /*1650*/  FMUL R62, R125, 0.0099999997764825820923 ;  /* 0x3c23d70a7d3e7820 */ /* 0x008fca0000400000 */
[----:B------:R0:W-:Y:S02]  /*1660*/  STL [R1+0x660], R62 ;  /* 0x0006603e01007387 */ /* 0x0001e40000100800 */
.L_x_0:
[----:B0-----:R-:W0:Y:S01]  /*1670*/  LDC.64 R62, c[0x0][0x398] ;  /* 0x0000e600ff3e7b82 */ /* 0x001e220000000a00 */
[----:B------:R-:W2:Y:S04]  /*1680*/  LDL R123, [R1+0x658] ;  /* 0x00065800017b7983 */ /* 0x000ea80000100800 */
[----:B------:R-:W3:Y:S04]  /*1690*/  LDL R122, [R1+0x654] ;  /* 0x00065400017a7983 */ /* 0x000ee80000100800 */
[----:B------:R-:W4:Y:S04]  /*16a0*/  LDL R121, [R1+0x650] ;  /* 0x0006500001797983 */ /* 0x000f280000100800 */
[----:B------:R1:W-:Y:S04]  /*16b0*/  STL [R1+0x6b8], R110 ;  /* 0x0006b86e01007387 */ /* 0x0003e80000100800 */
[----:B------:R5:W-:Y:S04]  /*16c0*/  STL [R1+0x6b4], R111 ;  /* 0x0006b46f01007387 */ /* 0x000be80000100800 */
[----:B-1----:R-:W4:Y:S01]  /*16d0*/  LDL R110, [R1+0x64c] ;  /* 0x00064c00016e7983 */ /* 0x002f220000100800 */
[----:B0-----:R-:W-:-:S03]  /*16e0*/  IMAD.WIDE.U32 R62, R116, 0x4, R62 ;  /* 0x00000004743e7825 */ /* 0x001fc600078e003e */
[----:B-----5:R-:W5:Y:S04]  /*16f0*/  LDL R111, [R1+0x648] ;  /* 0x00064800016f7983 */ /* 0x020f680000100800 */
[----:B------:R-:W2:Y:S04]  /*1700*/  LDG.E.CONSTANT R117, desc[UR8][R62.64+0x23000] ;  /* 0x023000083e757981 */ /* 0x000ea8000c1e9900 */
[----:B------:R-:W2:Y:S04]  /*1710*/  LDG.E.CONSTANT R118, desc[UR8][R62.64] ;  /* 0x000000083e767981 */ /* 0x000ea8000c1e9900 */
[----:B------:R-:W3:Y:S04]  /*1720*/  LDG.E.CONSTANT R119, desc[UR8][R62.64+0x400] ;  /* 0x000400083e777981 */ /* 0x000ee8000c1e9900 */
[----:B------:R-:W4:Y:S04]  /*1730*/  LDG.E.CONSTANT R120, desc[UR8][R62.64+0x800] ;  /* 0x000800083e787981 */ /* 0x000f28000c1e9900 */
[----:B------:R0:W-:Y:S04]  /*1740*/  STL [R1+0x6a8], R114 ;  /* 0x0006a87201007387 */ /* 0x0001e80000100800 */
[----:B------:R1:W-:Y:S04]  /*1750*/  STL [R1+0x6a4], R115 ;  /* 0x0006a47301007387 */ /* 0x0003e80000100800 */
[----:B------:R1:W-:Y:S04]  /*1760*/  STL [R1+0x6b0], R112 ;  /* 0x0006b07001007387 */ /* 0x0003e80000100800 */
[----:B0-----:R-:W5:Y:S04]  /*1770*/  LDL R114, [R1+0x644] ;  /* 0x0006440001727983 */ /* 0x001f680000100800 */
[----:B-1----:R-:W5:Y:S04]  /*1780*/  LDL R115, [R1+0x63c] ;  /* 0x00063c0001737983 */ /* 0x002f680000100800 */
[----:B------:R-:W5:Y:S04]  /*1790*/  LDL R112, [R1+0x634] ;  /* 0x0006340001707983 */ /* 0x000f680000100800 */
[----:B------:R-:W5:Y:S04]  /*17a0*/  LDG.E.CONSTANT R124, desc[UR8][R62.64+0x2400] ;  /* 0x002400083e7c7981 */ /* 0x000f68000c1e9900 */
[----:B------:R0:W-:Y:S04]  /*17b0*/  STL [R1+0x6ac], R113 ;  /* 0x0006ac7101007387 */ /* 0x0001e80000100800 */
[----:B------:R-:W5:Y:S04]  /*17c0*/  LDG.E.CONSTANT R125, desc[UR8][R62.64+0x2800] ;  /* 0x002800083e7d7981 */ /* 0x000f68000c1e9900 */
[----:B0-----:R-:W5:Y:S01]  /*17d0*/  LDL R113, [R1+0x630] ;  /* 0x0006300001717983 */ /* 0x001f620000100800 */
[----:B--2---:R-:W-:-:S03]  /*17e0*/  FFMA R117, R123, R118, R117 ;  /* 0x000000767b757223 */ /* 0x004fc60000000075 */
[----:B------:R-:W2:Y:S01]  /*17f0*/  LDG.E.CONSTANT R118, desc[UR8][R62.64+0xc00] ;  /* 0x000c00083e767981 */ /* 0x000ea2000c1e9900 */
[----:B---3--:R-:W-:-:S03]  /*1800*/  FFMA R117, R122, R119, R117 ;  /* 0x000000777a757223 */ /* 0x008fc60000000075 */
[----:B------:R-:W5:Y:S01]  /*1810*/  LDG.E.CONSTANT R119, desc[UR8][R62.64+0x1000] ;  /* 0x001000083e777981 */ /* 0x000f62000c1e9900 */
[----:B----4-:R-:W-:-:S03]  /*1820*/  FFMA R117, R121, R120, R117 ;  /* 0x0000007879757223 */ /* 0x010fc60000000075 */
[----:B------:R-:W3:Y:S04]  /*1830*/  LDG.E.CONSTANT R120, desc[UR8][R62.64+0x1400] ;  /* 0x001400083e787981 */ /* 0x000ee8000c1e9900 */
[----:B------:R-:W4:Y:S04]  /*1840*/  LDG.E.CONSTANT R121, desc[UR8][R62.64+0x1800] ;  /* 0x001800083e797981 */ /* 0x000f28000c1e9900 */
[----:B------:R-:W4:Y:S04]  /*1850*/  LDG.E.CONSTANT R122, desc[UR8][R62.64+0x1c00] ;  /* 0x001c00083e7a7981 */ /* 0x000f28000c1e9900 */
[----:B------:R-:W4:Y:S01]  /*1860*/  LDG.E.CONSTANT R123, desc[UR8][R62.64+0x2000] ;  /* 0x002000083e7b7981 */ /* 0x000f22000c1e9900 */
[----:B--2---:R-:W-:-:S03]  /*1870*/  FFMA R117, R110, R118, R117 ;  /* 0x000000766e757223 */ /* 0x004fc60000000075 */
[----:B------:R-:W2:Y:S01]  /*1880*/  LDL R118, [R1+0x638] ;  /* 0x0006380001767983 */ /* 0x000ea20000100800 */
[----:B-----5:R-:W-:-:S03]  /*1890*/  FFMA R117, R111, R119, R117 ;  /* 0x000000776f757223 */ /* 0x020fc60000000075 */
[----:B------:R-:W4:Y:S01]  /*18a0*/  LDL R119, [R1+0x640] ;  /* 0x0006400001777983 */ /* 0x000f220000100800 */
[----:B---3--:R-:W-:-:S03]  /*18b0*/  FFMA R117, R114, R120, R117 ;  /* 0x0000007872757223 */ /* 0x008fc60000000075 */
[----:B------:R-:W3:Y:S04]  /*18c0*/  LDL R114, [R1+0x62c] ;  /* 0x00062c0001727983 */ /* 0x000ee80000100800 */
[----:B------:R-:W5:Y:S04]  /*18d0*/  LDG.E.CONSTANT R120, desc[UR8][R62.64+0x3800] ;  /* 0x003800083e787981 */ /* 0x000f68000c1e9900 */
[----:B------:R-:W5:Y:S04]  /*18e0*/  LDL.LU R110, [R1+0x6b8] ;  /* 0x0006b800016e7983 */ /* 0x000f680000300800 */
[----:B------:R-:W5:Y:S01]  /*18f0*/  LDL.LU R111, [R1+0x6b4] ;  /* 0x0006b400016f7983 */ /* 0x000f620000300800 */
[----:B----4-:R-:W-:-:S03]  /*1900*/  FFMA R117, R119, R121, R117 ;  /* 0x0000007977757223 */ /* 0x010fc60000000075 */
[----:B------:R-:W4:Y:S01]  /*1910*/  LDG.E.CONSTANT R119, desc[UR8][R62.64+0x3400] ;  /* 0x003400083e777981 */ /* 0x000f22000c1e9900 */
[----:B------:R-:W-:-:S03]  /*1920*/  FFMA R117, R115, R122, R117 ;  /* 0x0000007a73757223 */ /* 0x000fc60000000075 */
[----:B------:R-:W5:Y:S01]  /*1930*/  LDL R115, [R1+0x628] ;  /* 0x0006280001737983 */ /* 0x000f620000100800 */
[----:B--2---:R-:W-:-:S03]  /*1940*/  FFMA R117, R118, R123, R117 ;  /* 0x0000007b76757223 */ /* 0x004fc60000000075 */
[----:B------:R-:W5:Y:S01]  /*1950*/  LDG.E.CONSTANT R118, desc[UR8][R62.64+0x3000] ;  /* 0x003000083e767981 */ /* 0x000f62000c1e9900 */
[----:B------:R-:W-:-:S03]  /*1960*/  FFMA R117, R112, R124, R117 ;  /* 0x0000007c70757223 */ /* 0x000fc60000000075 */
[----:B------:R-:W4:Y:S01]  /*1970*/  LDL R112, [R1+0x624] ;  /* 0x0006240001707983 */ /* 0x000f220000100800 */
[----:B------:R-:W-:-:S03]  /*1980*/  FFMA R125, R113, R125, R117 ;  /* 0x0000007d717d7223 */ /* 0x000fc60000000075 */
[----:B------:R-:W3:Y:S04]  /*1990*/  LDG.E.CONSTANT R117, desc[UR8][R62.64+0x2c00] ;  /* 0x002c00083e757981 */ /* 0x000ee8000c1e9900 */
[----:B------:R-:W2:Y:S04]  /*19a0*/  LDL R113, [R1+0x620] ;  /* 0x0006200001717983 */ /* 0x000ea80000100800 */
[----:B------:R-:W2:Y:S04]  /*19b0*/  LDG.E.CONSTANT R121, desc[UR8][R62.64+0x3c00] ;  /* 0x003c00083e797981 */ /* 0x000ea8000c1e9900 */
[----:B------:R-:W2:Y:S04]  /*19c0*/  LDG.E.CONSTANT R122, desc[UR8][R62.64+0x4000] ;  /* 0x004000083e7a7981 */ /* 0x000ea8000c1e9900 */
[----:B------:R-:W2:Y:S04]  /*19d0*/  LDG.E.CONSTANT R123, desc[UR8][R62.64+0x4400] ;  /* 0x004400083e7b7981 */ /* 0x000ea8000c1e9900 */
[----:B------:R-:W2:Y:S01]  /*19e0*/  LDG.E.CONSTANT R124, desc[UR8][R62.64+0x4800] ;  /* 0x004800083e7c7981 */ /* 0x000ea2000c1e9900 */
[----:B---3--:R-:W-:-:S03]  /*19f0*/  FFMA R117, R114, R117, R125 ;  /* 0x0000007572757223 */ /* 0x008fc6000000007d */
[----:B------:R-:W3:Y:S01]  /*1a00*/  LDL R125, [R1+0x610] ;  /* 0x00061000017d7983 */ /* 0x000ee20000100800 */
[----:B-----5:R-:W-:-:S03]  /*1a10*/  FFMA R117, R115, R118, R117 ;  /* 0x0000007673757223 */ /* 0x020fc60000000075 */
[----:B------:R-:W5:Y:S01]  /*1a20*/  LDL R118, [R1+0x614] ;  /* 0x0006140001767983 */ /* 0x000f620000100800 */
[----:B----4-:R-:W-:-:S03]  /*1a30*/  FFMA R117, R112, R119, R117 ;  /* 0x0000007770757223 */ /* 0x010fc60000000075 */
[----:B------:R-:W4:Y:S01]  /*1a40*/  LDL R119, [R1+0x618] ;  /* 0x0006180001777983 */ /* 0x000f220000100800 */
[----:B--2---:R-:W-:-:S03]  /*1a50*/  FFMA R117, R113, R120, R117 ;  /* 0x0000007871757223 */ /* 0x004fc60000000075 */
[----:B------:R-:W2:Y:S04]  /*1a60*/  LDL R120, [R1+0x61c] ;  /* 0x00061c0001787983 */ /* 0x000ea80000100800 */
[----:B------:R-:W3:Y:S04]  /*1a70*/  LDL R114, [R1+0x60c] ;  /* 0x00060c0001727983 */ /* 0x000ee80000100800 */
[----:B------:R-:W3:Y:S04]  /*1a80*/  LDL R115, [R1+0x608] ;  /* 0x0006080001737983 */ /* 0x000ee80000100800 */
[----:B------:R-:W3:Y:S04]  /*1a90*/  LDL.LU R112, [R1+0x6b0] ;  /* 0x0006b00001707983 */ /* 0x000ee80000300800 */
[----:B------:R-:W3:Y:S01]  /*1aa0*/  LDL.LU R113, [R1+0x6ac] ;  /* 0x0006ac0001717983 */ /* 0x000ee20000300800 */
[----:B--2---:R-:W-:-:S03]  /*1ab0*/  FFMA R117, R120, R121, R117 ;  /* 0x0000007978757223 */ /* 0x004fc60000000075 */
[----:B------:R-:W2:Y:S01]  /*1ac0*/  LDG.E.CONSTANT R120, desc[UR8][R62.64+0x5800] ;  /* 0x005800083e787981 */ /* 0x000ea2000c1e9900 */
[----:B----4-:R-:W-:-:S03]  /*1ad0*/  FFMA R117, R119, R122, R117 ;  /* 0x0000007a77757223 */ /* 0x010fc60000000075 */
[----:B------:R-:W4:Y:S01]  /*1ae0*/  LDG.E.CONSTANT R119, desc[UR8][R62.64+0x5400] ;  /* 0x005400083e777981 */ /* 0x000f22000c1e9900 */
[----:B-----5:R-:W-:-:S03]  /*1af0*/  FFMA R117, R118, R123, R117 ;  /* 0x0000007b76757223 */ /* 0x020fc60000000075 */
[----:B------:R-:W5:Y:S01]  /*1b00*/  LDG.E.CONSTANT R118, desc[UR8][R62.64+0x5000] ;  /* 0x005000083e767981 */ /* 0x000f62000c1e9900 */
[----:B---3--:R-:W-:-:S03]  /*1b10*/  FFMA R124, R125, R124, R117 ;  /* 0x0000007c7d7c7223 */ /* 0x008fc60000000075 */
[----:B------:R-:W3:Y:S04]  /*1b20*/  LDG.E.CONSTANT R117, desc[UR8][R62.64+0x4c00] ;  /* 0x004c00083e757981 */ /* 0x000ee8000c1e9900 */
[----:B------:R-:W2:Y:S04]  /*1b30*/  LDG.E.CONSTANT R121, desc[UR8][R62.64+0x5c00] ;  /* 0x005c00083e797981 */ /* 0x000ea8000c1e9900 */
[----:B------:R-:W2:Y:S04]  /*1b40*/  LDG.E.CONSTANT R122, desc[UR8][R62.64+0x6000] ;  /* 0x006000083e7a7981 */ /* 0x000ea8000c1e9900 */
[----:B------:R-:W2:Y:S04]  /*1b50*/  LDG.E.CONSTANT R123, desc[UR8][R62.64+0x6400] ;  /* 0x006400083e7b7981 */ /* 0x000ea8000c1e9900 */
[----:B------:R-:W2:Y:S01]  /*1b60*/  LDG.E.CONSTANT R125, desc[UR8][R62.64+0x6800] ;  /* 0x006800083e7d7981 */ /* 0x000ea2000c1e9900 */
[----:B---3--:R-:W-:-:S03]  /*1b70*/  FFMA R117, R114, R117, R124 ;  /* 0x0000007572757223 */ /* 0x008fc6000000007c */
[----:B------:R-:W2:Y:S01]  /*1b80*/  LDL R124, [R1+0x600] ;  /* 0x00060000017c7983 */ /* 0x000ea20000100800 */
[----:B-----5:R-:W-:-:S03]  /*1b90*/  FFMA R117, R115, R118, R117 ;  /* 0x0000007673757223 */ /* 0x020fc60000000075 */
[----:B------:R-:W4:Y:S04]  /*1ba0*/  LDL R118, [R1+0x604] ;  /* 0x0006040001767983 */ /* 0x000f280000100800 */
[----:B------:R-:W3:Y:S04]  /*1bb0*/  LDL.LU R114, [R1+0x6a8] ;  /* 0x0006a80001727983 */ /* 0x000ee80000300800 */
[----:B------:R-:W5:Y:S01]  /*1bc0*/  LDL.LU R115, [R1+0x6a4] ;  /* 0x0006a40001737983 */ /* 0x000f620000300800 */
[----:B----4-:R-:W-:-:S03]  /*1bd0*/  FFMA R117, R118, R119, R117 ;  /* 0x0000007776757223 */ /* 0x010fc60000000075 */
[----:B------:R-:W4:Y:S01]  /*1be0*/  LDG.E.CONSTANT R118, desc[UR8][R62.64+0x7000] ;  /* 0x007000083e767981 */ /* 0x000f22000c1e9900 */
[----:B--2---:R-:W-:-:S03]  /*1bf0*/  FFMA R117, R124, R120, R117 ;  /* 0x000000787c757223 */ /* 0x004fc60000000075 */
[----:B------:R-:W2:Y:S01]  /*1c00*/  LDG.E.CONSTANT R119, desc[UR8][R62.64+0x7400] ;  /* 0x007400083e777981 */ /* 0x000ea2000c1e9900 */
[----:B------:R-:W-:-:S03]  /*1c10*/  FFMA R117, R0, R121, R117 ;  /* 0x0000007900757223 */ /* 0x000fc60000000075 */
[----:B------:R-:W3:Y:S01]  /*1c20*/  LDG.E.CONSTANT R120, desc[UR8][R62.64+0x7800] ;  /* 0x007800083e787981 */ /* 0x000ee2000c1e9900 */
[----:B------:R-:W-:-:S03]  /*1c30*/  FFMA R117, R2, R122, R117 ;  /* 0x0000007a02757223 */ /* 0x000fc60000000075 */
[----:B------:R-:W5:Y:S01]  /*1c40*/  LDG.E.CONSTANT R121, desc[UR8][R62.64+0x7c00] ;  /* 0x007c00083e797981 */ /* 0x000f62000c1e9900 */
[----:B------:R-:W-:-:S03]  /*1c50*/  FFMA R117, R3, R123, R117 ;  /* 0x0000007b03757223 */ /* 0x000fc60000000075 */
[----:B------:R-:W5:Y:S01]  /*1c60*/  LDG.E.CONSTANT R122, desc[UR8][R62.64+0x8000] ;  /* 0x008000083e7a7981 */ /* 0x000f62000c1e9900 */
[----:B------:R-:W-:-:S03]  /*1c70*/  FFMA R125, R4, R125, R117 ;  /* 0x0000007d047d7223 */ /* 0x000fc60000000075 */
[----:B------:R-:W4:Y:S04]  /*1c80*/  LDG.E.CONSTANT R117, desc[UR8][R62.64+0x6c00] ;  /* 0x006c00083e757981 */ /* 0x000f28000c1e9900 */
[----:B------:R-:W5:Y:S04]  /*1c90*/  LDG.E.CONSTANT R123, desc[UR8][R62.64+0x8400] ;  /* 0x008400083e7b7981 */ /* 0x000f68000c1e9900 */
[----:B------:R-:W5:Y:S01]  /*1ca0*/  LDG.E.CONSTANT R124, desc[UR8][R62.64+0x8800] ;  /* 0x008800083e7c7981 */ /* 0x000f62000c1e9900 */
[----:B----4-:R-:W-:-:S03]  /*1cb0*/  FFMA R117, R5, R117, R125 ;  /* 0x0000007505757223 */ /* 0x010fc6000000007d */
[----:B------:R-:W4:Y:S01]  /*1cc0*/  LDG.E.CONSTANT R125, desc[UR8][R62.64+0xa800] ;  /* 0x00a800083e7d7981 */ /* 0x000f22000c1e9900 */
[----:B------:R-:W-:-:S03]  /*1cd0*/  FFMA R117, R6, R118, R117 ;  /* 0x0000007606757223 */ /* 0x000fc60000000075 */
[----:B------:R-:W4:Y:S01]  /*1ce0*/  LDG.E.CONSTANT R118, desc[UR8][R62.64+0x9000] ;  /* 0x009000083e767981 */ /* 0x000f22000c1e9900 */
[----:B--2---:R-:W-:-:S03]  /*1cf0*/  FFMA R117, R7, R119, R117 ;  /* 0x0000007707757223 */ /* 0x004fc60000000075 */
[----:B------:R-:W2:Y:S01]  /*1d00*/  LDG.E.CONSTANT R119, desc[UR8][R62.64+0x9400] ;  /* 0x009400083e777981 */ /* 0x000ea2000c1e9900 */
[----:B---3--:R-:W-:-:S03]  /*1d10*/  FFMA R117, R8, R120, R117 ;  /* 0x0000007808757223 */ /* 0x008fc60000000075 */
[----:B------:R-:W3:Y:S01]  /*1d20*/  LDG.E.CONSTANT R120, desc[UR8][R62.64+0x9800] ;  /* 0x009800083e787981 */ /* 0x000ee2000c1e9900 */
[----:B-----5:R-:W-:-:S03]  /*1d30*/  FFMA R117, R9, R121, R117 ;  /* 0x0000007909757223 */ /* 0x020fc60000000075 */
[----:B------:R-:W5:Y:S01]  /*1d40*/  LDG.E.CONSTANT R121, desc[UR8][R62.64+0x9c00] ;  /* 0x009c00083e797981 */ /* 0x000f62000c1e9900 */
[----:B------:R-:W-:-:S03]  /*1d50*/  FFMA R117, R10, R122, R117 ;  /* 0x0000007a0a757223 */ /* 0x000fc60000000075 */
[----:B------:R-:W5:Y:S01]  /*1d60*/  LDG.E.CONSTANT R122, desc[UR8][R62.64+0xa000] ;  /* 0x00a000083e7a7981 */ /* 0x000f62000c1e9900 */
[----:B------:R-:W-:-:S03]  /*1d70*/  FFMA R117, R11, R123, R117 ;  /* 0x0000007b0b757223 */ /* 0x000fc60000000075 */
[----:B------:R-:W5:Y:S01]  /*1d80*/  LDG.E.CONSTANT R123, desc[UR8][R62.64+0xa400] ;  /* 0x00a400083e7b7981 */ /* 0x000f62000c1e9900 */
[----:B------:R-:W-:-:S03]  /*1d90*/  FFMA R124, R12, R124, R117 ;  /* 0x0000007c0c7c7223 */ /* 0x000fc60000000075 */
[----:B------:R-:W4:Y:S02]  /*1da0*/  LDG.E.CONSTANT R117, desc[UR8][R62.64+0x8c00] ;  /* 0x008c00083e757981 */ /* 0x000f24000c1e9900 */
[----:B----4-:R-:W-:Y:S02]  /*1db0*/  FFMA R117, R13, R117, R124 ;  /* 0x000000750d757223 */ /* 0x010fe4000000007c */
[----:B------:R-:W4:Y:S02]  /*1dc0*/  LDG.E.CONSTANT R124, desc[UR8][R62.64+0xc800] ;  /* 0x00c800083e7c7981 */ /* 0x000f24000c1e9900 */
[----:B------:R-:W-:Y:S02]  /*1dd0*/  FFMA R117, R14, R118, R117 ;  /* 0x000000760e757223 */ /* 0x000fe40000000075 */
[----:B------:R-:W4:Y:S02]  /*1de0*/  LDG.E.CONSTANT R118, desc[UR8][R62.64+0xb000] ;  /* 0x00b000083e767981 */ /* 0x000f24000c1e9900 */
[----:B--2---:R-:W-:-:S02]  /*1df0*/  FFMA R117, R15, R119, R117 ;  /* 0x000000770f757223 */ /* 0x004fc40000000075 */
[----:B------:R-:W2:Y:S02]  /*1e00*/  LDG.E.CONSTANT R119, desc[UR8][R62.64+0xb400] ;  /* 0x00b400083e777981 */ /* 0x000ea4000c1e9900 */
[----:B---3--:R-:W-:Y:S02]  /*1e10*/  FFMA R117, R16, R120, R117 ;  /* 0x0000007810757223 */ /* 0x008fe40000000075 */
[----:B------:R-:W3:Y:S02]  /*1e20*/  LDG.E.CONSTANT R120, desc[UR8][R62.64+0xb800] ;  /* 0x00b800083e787981 */ /* 0x000ee4000c1e9900 */
[----:B-----5:R-:W-:Y:S02]  /*1e30*/  FFMA R117, R17, R121, R117 ;  /* 0x0000007911757223 */ /* 0x020fe40000000075 */
[----:B------:R-:W5:Y:S02]  /*1e40*/  LDG.E.CONSTANT R121, desc[UR8][R62.64+0xbc00] ;  /* 0x00bc00083e797981 */ /* 0x000f64000c1e9900 */
[----:B------:R-:W-:-:S02]  /*1e50*/  FFMA R117, R18, R122, R117 ;  /* 0x0000007a12757223 */ /* 0x000fc40000000075 */
[----:B------:R-:W5:Y:S02]  /*1e60*/  LDG.E.CONSTANT R122, desc[UR8][R62.64+0xc000] ;  /* 0x00c000083e7a7981 */ /* 0x000f64000c1e9900 */
[----:B------:R-:W-:Y:S02]  /*1e70*/  FFMA R117, R19, R123, R117 ;  /* 0x0000007b13757223 */ /* 0x000fe40000000075 */
[----:B------:R-:W5:Y:S02]  /*1e80*/  LDG.E.CONSTANT R123, desc[UR8][R62.64+0xc400] ;  /* 0x00c400083e7b7981 */ /* 0x000f64000c1e9900 */
[----:B------:R-:W-:Y:S02]  /*1e90*/  FFMA R125, R20, R125, R117 ;  /* 0x0000007d147d7223 */ /* 0x000fe40000000075 */
[----:B------:R-:W4:Y:S02]  /*1ea0*/  LDG.E.CONSTANT R117, desc[UR8][R62.64+0xac00] ;  /* 0x00ac00083e757981 */ /* 0x000f24000c1e9900 */
[----:B----4-:R-:W-:-:S02]  /*1eb0*/  FFMA R117, R21, R117, R125 ;  /* 0x0000007515757223 */ /* 0x010fc4000000007d */
[----:B------:R-:W4:Y:S02]  /*1ec0*/  LDG.E.CONSTANT R125, desc[UR8][R62.64+0xe800] ;  /* 0x00e800083e7d7981 */ /* 0x000f24000c1e9900 */
[----:B------:R-:W-:Y:S02]  /*1ed0*/  FFMA R117, R22, R118, R117 ;  /* 0x0000007616757223 */ /* 0x000fe40000000075 */
[----:B------:R-:W4:Y:S02]  /*1ee0*/  LDG.E.CONSTANT R118, desc[UR8][R62.64+0xd000] ;  /* 0x00d000083e767981 */ /* 0x000f24000c1e9900 */
[----:B--2---:R-:W-:Y:S02]  /*1ef0*/  FFMA R117, R23, R119, R117 ;  /* 0x0000007717757223 */ /* 0x004fe40000000075 */
[----:B------:R-:W2:Y:S02]  /*1f00*/  LDG.E.CONSTANT R119, desc[UR8][R62.64+0xd400] ;  /* 0x00d400083e777981 */ /* 0x000ea4000c1e9900 */
[----:B---3--:R-:W-:-:S02]  /*1f10*/  FFMA R117, R24, R120, R117 ;  /* 0x0000007818757223 */ /* 0x008fc40000000075 */
[----:B------:R-:W3:Y:S02]  /*1f20*/  LDG.E.CONSTANT R120, desc[UR8][R62.64+0xd800] ;  /* 0x00d800083e787981 */ /* 0x000ee4000c1e9900 */
[----:B-----5:R-:W-:Y:S02]  /*1f30*/  FFMA R117, R25, R121, R117 ;  /* 0x0000007919757223 */ /* 0x020fe40000000075 */
[----:B------:R-:W5:Y:S02]  /*1f40*/  LDG.E.CONSTANT R121, desc[UR8][R62.64+0xdc00] ;  /* 0x00dc00083e797981 */ /* 0x000f64000c1e9900 */
[----:B------:R-:W-:Y:S02]  /*1f50*/  FFMA R117, R26, R122, R117 ;  /* 0x0000007a1a757223 */ /* 0x000fe40000000075 */
[----:B------:R-:W5:Y:S02]  /*1f60*/  LDG.E.CONSTANT R122, desc[UR8][R62.64+0xe000] ;  /* 0x00e000083e7a7981 */ /* 0x000f64000c1e9900 */
[----:B------:R-:W-:-:S02]  /*1f70*/  FFMA R117, R27, R123, R117 ;  /* 0x0000007b1b757223 */ /* 0x000fc40000000075 */
[----:B------:R-:W5:Y:S02]  /*1f80*/  LDG.E.CONSTANT R123, desc[UR8][R62.64+0xe400] ;  /* 0x00e400083e7b7981 */ /* 0x000f64000c1e9900 */
[----:B------:R-:W-:Y:S02]  /*1f90*/  FFMA R124, R28, R124, R117 ;  /* 0x0000007c1c7c7223 */ /* 0x000fe40000000075 */
[----:B------:R-:W4:Y:S02]  /*1fa0*/  LDG.E.CONSTANT R117, desc[UR8][R62.64+0xcc00] ;  /* 0x00cc00083e757981 */ /* 0x000f24000c1e9900 */
[----:B----4-:R-:W-:Y:S02]  /*1fb0*/  FFMA R117, R29, R117, R124 ;  /* 0x000000751d757223 */ /* 0x010fe4000000007c */
[----:B------:R-:W4:Y:S02]  /*1fc0*/  LDG.E.CONSTANT R124, desc[UR8][R62.64+0x10800] ;  /* 0x010800083e7c7981 */ /* 0x000f24000c1e9900 */
[----:B------:R-:W-:-:S02]  /*1fd0*/  FFMA R117, R30, R118, R117 ;  /* 0x000000761e757223 */ /* 0x000fc40000000075 */
[----:B------:R-:W4:Y:S02]  /*1fe0*/  LDG.E.CONSTANT R118, desc[UR8][R62.64+0xf000] ;  /* 0x00f000083e767981 */ /* 0x000f24000c1e9900 */
[----:B--2---:R-:W-:Y:S02]  /*1ff0*/  FFMA R117, R31, R119, R117 ;  /* 0x000000771f757223 */ /* 0x004fe40000000075 */
[----:B------:R-:W2:Y:S02]  /*2000*/  LDG.E.CONSTANT R119, desc[UR8][R62.64+0xf400] ;  /* 0x00f400083e777981 */ /* 0x000ea4000c1e9900 */
[----:B---3--:R-:W-:Y:S02]  /*2010*/  FFMA R117, R32, R120, R117 ;  /* 0x0000007820757223 */ /* 0x008fe40000000075 */
[----:B------:R-:W3:Y:S02]  /*2020*/  LDG.E.CONSTANT R120, desc[UR8][R62.64+0xf800] ;  /* 0x00f800083e787981 */ /* 0x000ee4000c1e9900 */
[----:B-----5:R-:W-:-:S02]  /*2030*/  FFMA R117, R33, R121, R117 ;  /* 0x0000007921757223 */ /* 0x020fc40000000075 */
[----:B------:R-:W5:Y:S02]  /*2040*/  LDG.E.CONSTANT R121, desc[UR8][R62.64+0xfc00] ;  /* 0x00fc00083e797981 */ /* 0x000f64000c1e9900 */
[----:B------:R-:W-:Y:S02]  /*2050*/  FFMA R117, R34, R122, R117 ;  /* 0x0000007a22757223 */ /* 0x000fe40000000075 */
[----:B------:R-:W5:Y:S02]  /*2060*/  LDG.E.CONSTANT R122, desc[UR8][R62.64+0x10000] ;  /* 0x010000083e7a7981 */ /* 0x000f64000c1e9900 */
[----:B------:R-:W-:Y:S02]  /*2070*/  FFMA R117, R35, R123, R117 ;  /* 0x0000007b23757223 */ /* 0x000fe40000000075 */
[----:B------:R-:W5:Y:S02]  /*2080*/  LDG.E.CONSTANT R123, desc[UR8][R62.64+0x10400] ;  /* 0x010400083e7b7981 */ /* 0x000f64000c1e9900 */
[----:B------:R-:W-:-:S02]  /*2090*/  FFMA R125, R36, R125, R117 ;  /* 0x0000007d247d7223 */ /* 0x000fc40000000075 */
        /* <DEDUP_REMOVED lines=144> */
[----:B------:R-:W4:Y:S04]  /*29a0*/  LDG.E.CONSTANT R117, desc[UR8][R62.64+0x20c00] ;  /* 0x020c00083e757981 */ /* 0x000f28000c1e9900 */
[----:B------:R-:W5:Y:S04]  /*29b0*/  LDG.E.CONSTANT R62, desc[UR8][R62.64+0x22c00] ;  /* 0x022c00083e3e7981 */ /* 0x000f68000c1e9900 */
[----:B------:R-:W5:Y:S01]  /*29c0*/  LDL R63, [R1+0x65c] ;  /* 0x00065c00013f7983 */ /* 0x000f620000100800 */
[----:B----4-:R-:W-:-:S03]  /*29d0*/  FFMA R117, R111, R117, R124 ;  /* 0x000000756f757223 */ /* 0x010fc6000000007c */
[----:B------:R-:W4:Y:S01]  /*29e0*/  LDL R124, [R1+0x660] ;  /* 0x00066000017c7983 */ /* 0x000f220000100800 */
[----:B------:R-:W-:-:S03]  /*29f0*/  FFMA R117, R112, R118, R117 ;  /* 0x0000007670757223 */ /* 0x000fc60000000075 */
[----:B------:R-:W4:Y:S01]  /*2a00*/  LDL R118, [R1+0x664] ;  /* 0x0006640001767983 */ /* 0x000f220000100800 */
[----:B--2---:R-:W-:-:S03]  /*2a10*/  FFMA R117, R113, R119, R117 ;  /* 0x0000007771757223 */ /* 0x004fc60000000075 */
[----:B------:R-:W2:Y:S01]  /*2a20*/  LDL R119, [R1+0x668] ;  /* 0x0006680001777983 */ /* 0x000ea20000100800 */
[----:B---3--:R-:W-:-:S04]  /*2a30*/  FFMA R117, R114, R120, R117 ;  /* 0x0000007872757223 */ /* 0x008fc80000000075 */
[----:B-----5:R-:W-:-:S04]  /*2a40*/  FFMA R117, R115, R121, R117 ;  /* 0x0000007973757223 */ /* 0x020fc80000000075 */
[----:B--2---:R-:W-:-:S04]  /*2a50*/  FFMA R117, R119, R122, R117 ;  /* 0x0000007a77757223 */ /* 0x004fc80000000075 */
[----:B----4-:R-:W-:-:S04]  /*2a60*/  FFMA R117, R118, R123, R117 ;  /* 0x0000007b76757223 */ /* 0x010fc80000000075 */
[----:B------:R-:W-:-:S04]  /*2a70*/  FFMA R117, R124, R125, R117 ;  /* 0x0000007d7c757223 */ /* 0x000fc80000000075 */
[----:B------:R-:W-:Y:S01]  /*2a80*/  FFMA R62, R63, R62, R117 ;  /* 0x0000003e3f3e7223 */ /* 0x000fe20000000075 */
[----:B------:R-:W-:-:S04]  /*2a90*/  LEA R63, R116, R1, 0x2 ;  /* 0x00000001743f7211 */ /* 0x000fc800078e10ff */
[----:B------:R-:W-:Y:S02]  /*2aa0*/  FMNMX R62, RZ, R62, !PT ;  /* 0x0000003eff3e7209 */ /* 0x000fe40007800000 */
[----:B------:R-:W-:-:S03]  /*2ab0*/  IADD3 R116, PT, PT, R116, 0x1, RZ ;  /* 0x0000000174747810 */ /* 0x000fc60007ffe0ff */
[----:B------:R1:W-:Y:S01]  /*2ac0*/  STL [R63], R62 ;  /* 0x0000003e3f007387 */ /* 0x0003e20000100800 */
[----:B------:R-:W-:-:S13]  /*2ad0*/  ISETP.NE.AND P0, PT, R116, 0x100, PT ;  /* 0x000001007400780c */ /* 0x000fda0003f05270 */
[----:B-1----:R-:W-:Y:S05]  /*2ae0*/  @P0 BRA `(.L_x_0) ;  /* 0xffffffe800e00947 */ /* 0x002fea000383ffff */
[----:B------:R-:W0:Y:S01]  /*2af0*/  LDCU.64 UR4, c[0x0][0x398] ;  /* 0x00007300ff0477ac */ /* 0x000e220008000a00 */
[----:B------:R-:W-:Y:S01]  /*2b00*/  MOV R29, RZ ;  /* 0x000000ff001d7202 */ /* 0x000fe20000000f00 */
[----:B0-----:R-:W-:-:S04]  /*2b10*/  UIADD3 UR4, UP0, UPT, UR4, 0x27000, URZ ;  /* 0x0002700004047890 */ /* 0x001fc8000ff1e0ff */
[----:B------:R-:W-:-:S12]  /*2b20*/  UIADD3.X UR5, UPT, UPT, URZ, UR5, URZ, UP0, !UPT ;  /* 0x00000005ff057290 */ /* 0x000fd800087fe4ff */
.L_x_2:
[----:B0-----:R-:W0:Y:S01]  /*2b30*/  LDC.64 R4, c[0x0][0x398] ;  /* 0x0000e600ff047b82 */ /* 0x001e220000000a00 */
[----:B------:R-:W-:Y:S01]  /*2b40*/  MOV R32, UR4 ;  /* 0x0000000400207c02 */ /* 0x000fe20008000f00 */
[----:B------:R-:W2:Y:S01]  /*2b50*/  LDL.128 R36, [R1] ;  /* 0x0000000001247983 */ /* 0x000ea20000100c00 */
[----:B------:R-:W-:-:S03]  /*2b60*/  MOV R33, UR5 ;  /* 0x0000000500217c02 */ /* 0x000fc60008000f00 */
[----:B------:R-:W3:Y:S01]  /*2b70*/  LDL.128 R12, [R1+0x10] ;  /* 0x00001000010c7983 */ /* 0x000ee20000100c00 */
[----:B------:R-:W-:-:S03]  /*2b80*/  IMAD.WIDE.U32 R32, R29, 0x4, R32 ;  /* 0x000000041d207825 */ /* 0x000fc600078e0020 */
[----:B------:R-:W4:Y:S04]  /*2b90*/  LDL.128 R8, [R1+0x20] ;  /* 0x0000200001087983 */ /* 0x000f280000100c00 */
[----:B------:R-:W2:Y:S04]  /*2ba0*/  LDG.E.CONSTANT R0, desc[UR8][R32.64+-0x3c00] ;  /* 0xffc4000820007981 */ /* 0x000ea8000c1e9900 */
[----:B------:R-:W5:Y:S04]  /*2bb0*/  LDG.E.CONSTANT R2, desc[UR8][R32.64+-0x3800] ;  /* 0xffc8000820027981 */ /* 0x000f68000c1e9900 */
[----:B------:R-:W3:Y:S01]  /*2bc0*/  LDG.E.CONSTANT R16, desc[UR8][R32.64+-0x3400] ;  /* 0xffcc000820107981 */ /* 0x000ee2000c1e9900 */
[----:B0-----:R-:W-:-:S03]  /*2bd0*/  IMAD.WIDE.U32 R4, R29, 0x4, R4 ;  /* 0x000000041d047825 */ /* 0x001fc600078e0004 */
[----:B------:R-:W4:Y:S04]  /*2be0*/  LDG.E.CONSTANT R17, desc[UR8][R32.64+-0x3000] ;  /* 0xffd0000820117981 */ /* 0x000f28000c1e9900 */
[----:B------:R-:W2:Y:S04]  /*2bf0*/  LDG.E.CONSTANT R3, desc[UR8][R4.64+0x43400] ;  /* 0x0434000804037981 */ /* 0x000ea8000c1e9900 */
[----:B------:R-:W4:Y:S04]  /*2c00*/  LDG.E.CONSTANT R18, desc[UR8][R32.64+-0x2c00] ;  /* 0xffd4000820127981 */ /* 0x000f28000c1e9900 */
[----:B------:R-:W4:Y:S04]  /*2c10*/  LDG.E.CONSTANT R19, desc[UR8][R32.64+-0x2800] ;  /* 0xffd8000820137981 */ /* 0x000f28000c1e9900 */
[----:B------:R-:W4:Y:S04]  /*2c20*/  LDG.E.CONSTANT R20, desc[UR8][R32.64+-0x2400] ;  /* 0xffdc000820147981 */ /* 0x000f28000c1e9900 */
[----:B------:R-:W4:Y:S04]  /*2c30*/  LDG.E.CONSTANT R22, desc[UR8][R32.64+-0x2000] ;  /* 0xffe0000820167981 */ /* 0x000f28000c1e9900 */
[----:B------:R-:W4:Y:S04]  /*2c40*/  LDG.E.CONSTANT R21, desc[UR8][R32.64+-0x1c00] ;  /* 0xffe4000820157981 */ /* 0x000f28000c1e9900 */
[----:B------:R-:W4:Y:S04]  /*2c50*/  LDG.E.CONSTANT R24, desc[UR8][R32.64+-0x1800] ;  /* 0xffe8000820187981 */ /* 0x000f28000c1e9900 */
[----:B------:R-:W4:Y:S04]  /*2c60*/  LDG.E.CONSTANT R23, desc[UR8][R32.64+-0x1400] ;  /* 0xffec000820177981 */ /* 0x000f28000c1e9900 */
[----:B------:R-:W4:Y:S04]  /*2c70*/  LDG.E.CONSTANT R26, desc[UR8][R32.64+-0x1000] ;  /* 0xfff00008201a7981 */ /* 0x000f28000c1e9900 */
[----:B------:R-:W4:Y:S04]  /*2c80*/  LDL.128 R4, [R1+0x30] ;  /* 0x0000300001047983 */ /* 0x000f280000100c00 */
[----:B------:R-:W4:Y:S04]  /*2c90*/  LDG.E.CONSTANT R25, desc[UR8][R32.64+-0xc00] ;  /* 0xfff4000820197981 */ /* 0x000f28000c1e9900 */
[----:B------:R-:W4:Y:S04]  /*2ca0*/  LDG.E.CONSTANT R28, desc[UR8][R32.64+-0x800] ;  /* 0xfff80008201c7981 */ /* 0x000f28000c1e9900 */
[----:B------:R-:W4:Y:S04]  /*2cb0*/  LDG.E.CONSTANT R27, desc[UR8][R32.64+-0x400] ;  /* 0xfffc0008201b7981 */ /* 0x000f28000c1e9900 */
[----:B------:R-:W4:Y:S01]  /*2cc0*/  LDG.E.CONSTANT R30, desc[UR8][R32.64] ;  /* 0x00000008201e7981 */ /* 0x000f22000c1e9900 */
[----:B------:R-:W-:Y:S01]  /*2cd0*/  UMOV UR6, 0x10 ;  /* 0x0000001000067882 */ /* 0x000fe20000000000 */
[----:B--2---:R-:W-:-:S04]  /*2ce0*/  FFMA R0, R36, R0, R3 ;  /* 0x0000000024007223 */ /* 0x004fc80000000003 */
[----:B-----5:R-:W-:-:S04]  /*2cf0*/  FFMA R3, R37, R2, R0 ;  /* 0x0000000225037223 */ /* 0x020fc80000000000 */
[----:B---3--:R-:W-:-:S04]  /*2d00*/  FFMA R16, R38, R16, R3 ;  /* 0x0000001026107223 */ /* 0x008fc80000000003 */
[----:B----4-:R-:W-:-:S04]  /*2d10*/  FFMA R17, R39, R17, R16 ;  /* 0x0000001127117223 */ /* 0x010fc80000000010 */
[----:B------:R-:W-:-:S04]  /*2d20*/  FFMA R12, R12, R18, R17 ;  /* 0x000000120c0c7223 */ /* 0x000fc80000000011 */
[----:B------:R-:W-:-:S04]  /*2d30*/  FFMA R13, R13, R19, R12 ;  /* 0x000000130d0d7223 */ /* 0x000fc8000000000c */
[----:B------:R-:W-:-:S04]  /*2d40*/  FFMA R14, R14, R20, R13 ;  /* 0x000000140e0e7223 */ /* 0x000fc8000000000d */
[----:B------:R-:W-:-:S04]  /*2d50*/  FFMA R15, R15, R22, R14 ;  /* 0x000000160f0f7223 */ /* 0x000fc8000000000e */
[----:B------:R-:W-:-:S04]  /*2d60*/  FFMA R8, R8, R21, R15 ;  /* 0x0000001508087223 */ /* 0x000fc8000000000f */
[----:B------:R-:W-:-:S04]  /*2d70*/  FFMA R9, R9, R24, R8 ;  /* 0x0000001809097223 */ /* 0x000fc80000000008 */
[----:B------:R-:W-:-:S04]  /*2d80*/  FFMA R10, R10, R23, R9 ;  /* 0x000000170a0a7223 */ /* 0x000fc80000000009 */
[----:B------:R-:W-:-:S04]  /*2d90*/  FFMA R11, R11, R26, R10 ;  /* 0x0000001a0b0b7223 */ /* 0x000fc8000000000a */
[----:B------:R-:W-:Y:S01]  /*2da0*/  FFMA R4, R4, R25, R11 ;  /* 0x0000001904047223 */ /* 0x000fe2000000000b */
[----:B------:R-:W-:-:S03]  /*2db0*/  MOV R0, R29 ;  /* 0x0000001d00007202 */ /* 0x000fc60000000f00 */
[----:B------:R-:W-:Y:S01]  /*2dc0*/  FFMA R5, R5, R28, R4 ;  /* 0x0000001c05057223 */ /* 0x000fe20000000004 */
[----:B------:R-:W-:Y:S02]  /*2dd0*/  IADD3 R29, PT, PT, R29, 0x1, RZ ;  /* 0x000000011d1d7810 */ /* 0x000fe40007ffe0ff */
[----:B------:R-:W-:Y:S01]  /*2de0*/  IADD3 R2, P1, PT, R32, 0x4000, RZ ;  /* 0x0000400020027810 */ /* 0x000fe20007f3e0ff */
[----:B------:R-:W-:Y:S01]  /*2df0*/  FFMA R6, R6, R27, R5 ;  /* 0x0000001b06067223 */ /* 0x000fe20000000005 */
[----:B------:R-:W-:Y:S02]  /*2e00*/  ISETP.NE.AND P0, PT, R29, 0x80, PT ;  /* 0x000000801d00780c */ /* 0x000fe40003f05270 */
[----:B------:R-:W-:Y:S01]  /*2e10*/  IADD3.X R3, PT, PT, RZ, R33, RZ, P1, !PT ;  /* 0x00000021ff037210 */ /* 0x000fe20000ffe4ff */
[----:B------:R-:W-:Y:S01]  /*2e20*/  FFMA R41, R7, R30, R6 ;  /* 0x0000001e07297223 */ /* 0x000fe20000000006 */
[----:B------:R-:W-:-:S09]  /*2e30*/  IADD3 R28, PT, PT, R1, 0x60, RZ ;  /* 0x00000060011c7810 */ /* 0x000fd20007ffe0ff */
.L_x_1:
[----:B------:R-:W2:Y:S04]  /*2e40*/  LDL.128 R44, [R28+-0x20] ;  /* 0xffffe0001c2c7983 */ /* 0x000ea80000100c00 */
[----:B------:R-:W2:Y:S04]  /*2e50*/  LDG.E.CONSTANT R40, desc[UR8][R2.64+-0x3c00] ;  /* 0xffc4000802287981 */ /* 0x000ea8000c1e9900 */
[----:B------:R-:W3:Y:S04]  /*2e60*/  LDG.E.CONSTANT R96, desc[UR8][R2.64+-0x3800] ;  /* 0xffc8000802607981 */ /* 0x000ee8000c1e9900 */
[----:B------:R-:W4:Y:S04]  /*2e70*/  LDG.E.CONSTANT R97, desc[UR8][R2.64+-0x3400] ;  /* 0xffcc000802617981 */ /* 0x000f28000c1e9900 */
[----:B------:R-:W5:Y:S04]  /*2e80*/  LDG.E.CONSTANT R98, desc[UR8][R2.64+-0x3000] ;  /* 0xffd0000802627981 */ /* 0x000f68000c1e9900 */
[----:B------:R-:W5:Y:S04]  /*2e90*/  LDL.128 R52, [R28+-0x10] ;  /* 0xfffff0001c347983 */ /* 0x000f680000100c00 */
[----:B------:R-:W5:Y:S04]  /*2ea0*/  LDG.E.CONSTANT R99, desc[UR8][R2.64+-0x2c00] ;  /* 0xffd4000802637981 */ /* 0x000f68000c1e9900 */
[----:B------:R-:W5:Y:S04]  /*2eb0*/  LDG.E.CONSTANT R100, desc[UR8][R2.64+-0x2800] ;  /* 0xffd8000802647981 */ /* 0x000f68000c1e9900 */
[----:B------:R-:W5:Y:S04]  /*2ec0*/  LDG.E.CONSTANT R101, desc[UR8][R2.64+-0x2400] ;  /* 0xffdc000802657981 */ /* 0x000f68000c1e9900 */
[----:B------:R-:W5:Y:S04]  /*2ed0*/  LDG.E.CONSTANT R104, desc[UR8][R2.64+-0x2000] ;  /* 0xffe0000802687981 */ /* 0x000f68000c1e9900 */
[----:B------:R-:W5:Y:S04]  /*2ee0*/  LDL.128 R60, [R28] ;  /* 0x000000001c3c7983 */ /* 0x000f680000100c00 */
[----:B------:R-:W5:Y:S04]  /*2ef0*/  LDG.E.CONSTANT R105, desc[UR8][R2.64+-0x1c00] ;  /* 0xffe4000802697981 */ /* 0x000f68000c1e9900 */
[----:B------:R-:W5:Y:S04]  /*2f00*/  LDG.E.CONSTANT R106, desc[UR8][R2.64+-0x1800] ;  /* 0xffe80008026a7981 */ /* 0x000f68000c1e9900 */
[----:B------:R-:W5:Y:S04]  /*2f10*/  LDG.E.CONSTANT R107, desc[UR8][R2.64+-0x1400] ;  /* 0xffec0008026b7981 */ /* 0x000f68000c1e9900 */
[----:B------:R-:W5:Y:S04]  /*2f20*/  LDG.E.CONSTANT R110, desc[UR8][R2.64+-0x1000] ;  /* 0xfff00008026e7981 */ /* 0x000f68000c1e9900 */
[----:B------:R-:W5:Y:S04]  /*2f30*/  LDL.128 R56, [R28+0x10] ;  /* 0x000010001c387983 */ /* 0x000f680000100c00 */
        /* <DEDUP_REMOVED lines=54> */
[----:B------:R-:W5:Y:S01]  /*32a0*/  LDG.E.CONSTANT R119, desc[UR8][R2.64+0xf400] ;  /* 0x00f4000802777981 */ /* 0x000f62000c1e9900 */
[----:B--2---:R-:W-:-:S03]  /*32b0*/  FFMA R44, R44, R40, R41 ;  /* 0x000000282c2c7223 */ /* 0x004fc60000000029 */
[----:B------:R-:W2:Y:S01]  /*32c0*/  LDL.128 R40, [R28+0xb0] ;  /* 0x0000b0001c287983 */ /* 0x000ea20000100c00 */
[----:B---3--:R-:W-:-:S03]  /*32d0*/  FFMA R45, R45, R96, R44 ;  /* 0x000000602d2d7223 */ /* 0x008fc6000000002c */
[----:B------:R-:W3:Y:S01]  /*32e0*/  LDG.E.CONSTANT R96, desc[UR8][R2.64+0x9800] ;  /* 0x0098000802607981 */ /* 0x000ee2000c1e9900 */
[----:B----4-:R-:W-:-:S03]  /*32f0*/  FFMA R46, R46, R97, R45 ;  /* 0x000000612e2e7223 */ /* 0x010fc6000000002d */
[----:B------:R-:W4:Y:S01]  /*3300*/  LDG.E.CONSTANT R97, desc[UR8][R2.64+0x9c00] ;  /* 0x009c000802617981 */ /* 0x000f22000c1e9900 */
[----:B-----5:R-:W-:-:S03]  /*3310*/  FFMA R47, R47, R98, R46 ;  /* 0x000000622f2f7223 */ /* 0x020fc6000000002e */
[----:B------:R-:W5:Y:S01]  /*3320*/  LDG.E.CONSTANT R98, desc[UR8][R2.64+0xa000] ;  /* 0x00a0000802627981 */ /* 0x000f62000c1e9900 */
[----:B------:R-:W-:-:S03]  /*3330*/  FFMA R52, R52, R99, R47 ;  /* 0x0000006334347223 */ /* 0x000fc6000000002f */
[----:B------:R-:W5:Y:S01]  /*3340*/  LDL.128 R44, [R28+0xc0] ;  /* 0x0000c0001c2c7983 */ /* 0x000f620000100c00 */
[----:B------:R-:W-:-:S03]  /*3350*/  FFMA R53, R53, R100, R52 ;  /* 0x0000006435357223 */ /* 0x000fc60000000034 */
[----:B------:R-:W5:Y:S01]  /*3360*/  LDG.E.CONSTANT R99, desc[UR8][R2.64+0xa400] ;  /* 0x00a4000802637981 */ /* 0x000f62000c1e9900 */
[----:B------:R-:W-:-:S03]  /*3370*/  FFMA R54, R54, R101, R53 ;  /* 0x0000006536367223 */ /* 0x000fc60000000035 */
[----:B------:R-:W5:Y:S01]  /*3380*/  LDG.E.CONSTANT R100, desc[UR8][R2.64+0xa800] ;  /* 0x00a8000802647981 */ /* 0x000f62000c1e9900 */
[----:B------:R-:W-:-:S03]  /*3390*/  FFMA R55, R55, R104, R54 ;  /* 0x0000006837377223 */ /* 0x000fc60000000036 */
[----:B------:R-:W5:Y:S04]  /*33a0*/  LDG.E.CONSTANT R101, desc[UR8][R2.64+0xac00] ;  /* 0x00ac000802657981 */ /* 0x000f68000c1e9900 */
        /* <DEDUP_REMOVED lines=20> */
[----:B------:R-:W5:Y:S04]  /*34f0*/  LDL.128 R56, [R28+0xf0] ;  /* 0x0000f0001c387983 */ /* 0x000f680000100c00 */
[----:B------:R-:W5:Y:S01]  /*3500*/  LDG.E.CONSTANT R109, desc[UR8][R2.64+0xd400] ;  /* 0x00d40008026d7981 */ /* 0x000f62000c1e9900 */
[----:B------:R-:W-:-:S04]  /*3510*/  FFMA R49, R49, R66, R48 ;  /* 0x0000004231317223 */ /* 0x000fc80000000030 */
[----:B------:R-:W-:Y:S02]  /*3520*/  FFMA R50, R50, R103, R49 ;  /* 0x0000006732327223 */ /* 0x000fe40000000031 */
[----:B------:R-:W5:Y:S02]  /*3530*/  LDG.E.CONSTANT R103, desc[UR8][R2.64+0xe400] ;  /* 0x00e4000802677981 */ /* 0x000f64000c1e9900 */
[----:B------:R-:W-:Y:S02]  /*3540*/  FFMA R117, R51, R102, R50 ;  /* 0x0000006633757223 */ /* 0x000fe40000000032 */
[----:B------:R-:W5:Y:S02]  /*3550*/  LDL.128 R48, [R28+0x100] ;  /* 0x000100001c307983 */ /* 0x000f640000100c00 */
[----:B------:R-:W-:Y:S02]  /*3560*/  FFMA R66, R8, R67, R117 ;  /* 0x0000004308427223 */ /* 0x000fe40000000075 */
[----:B------:R-:W5:Y:S04]  /*3570*/  LDG.E.CONSTANT R102, desc[UR8][R2.64+0xf800] ;  /* 0x00f8000802667981 */ /* 0x000f68000c1e9900 */
[----:B------:R-:W5:Y:S01]  /*3580*/  LDG.E.CONSTANT R8, desc[UR8][R2.64+0xe800] ;  /* 0x00e8000802087981 */ /* 0x000f62000c1e9900 */
[----:B------:R-:W-:-:S03]  /*3590*/  FFMA R67, R9, R64, R66 ;  /* 0x0000004009437223 */ /* 0x000fc60000000042 */
[----:B------:R-:W5:Y:S01]  /*35a0*/  LDG.E.CONSTANT R9, desc[UR8][R2.64+0xec00] ;  /* 0x00ec000802097981 */ /* 0x000f62000c1e9900 */
[----:B------:R-:W-:-:S03]  /*35b0*/  FFMA R120, R10, R65, R67 ;  /* 0x000000410a787223 */ /* 0x000fc60000000043 */
[----:B------:R-:W5:Y:S04]  /*35c0*/  LDL.128 R64, [R28+0x110] ;  /* 0x000110001c407983 */ /* 0x000f680000100c00 */
[----:B------:R-:W5:Y:S04]  /*35d0*/  LDG.E.CONSTANT R117, desc[UR8][R2.64+0xfc00] ;  /* 0x00fc000802757981 */ /* 0x000f68000c1e9900 */
[----:B------:R0:W5:Y:S01]  /*35e0*/  LDG.E.CONSTANT R10, desc[UR8][R2.64+0x10000] ;  /* 0x01000008020a7981 */ /* 0x000162000c1e9900 */
        /* <DEDUP_REMOVED lines=29> */
[----:B--2---:R-:W-:-:S04]  /*37c0*/  FFMA R40, R40, R95, R39 ;  /* 0x0000005f28287223 */ /* 0x004fc80000000027 */
[----:B---3--:R-:W-:-:S04]  /*37d0*/  FFMA R41, R41, R96, R40 ;  /* 0x0000006029297223 */ /* 0x008fc80000000028 */
[----:B----4-:R-:W-:-:S04]  /*37e0*/  FFMA R42, R42, R97, R41 ;  /* 0x000000612a2a7223 */ /* 0x010fc80000000029 */
[----:B-----5:R-:W-:-:S04]  /*37f0*/  FFMA R43, R43, R98, R42 ;  /* 0x000000622b2b7223 */ /* 0x020fc8000000002a */
        /* <DEDUP_REMOVED lines=19> */
[----:B------:R-:W-:-:S03]  /*3930*/  UIADD3 UR6, UPT, UPT, UR6, 0x50, URZ ;  /* 0x0000005006067890 */ /* 0x000fc6000fffe0ff */
[----:B------:R-:W-:Y:S01]  /*3940*/  FFMA R51, R51, R118, R50 ;  /* 0x0000007633337223 */ /* 0x000fe20000000032 */
[----:B------:R-:W-:-:S03]  /*3950*/  UISETP.NE.AND UP0, UPT, UR6, 0x100, UPT ;  /* 0x000001000600788c */ /* 0x000fc6000bf05270 */
[----:B------:R-:W-:-:S04]  /*3960*/  FFMA R64, R64, R119, R51 ;  /* 0x0000007740407223 */ /* 0x000fc80000000033 */
[----:B------:R-:W-:Y:S01]  /*3970*/  FFMA R65, R65, R102, R64 ;  /* 0x0000006641417223 */ /* 0x000fe20000000040 */
[----:B0-----:R-:W-:-:S03]  /*3980*/  IADD3 R2, P1, PT, R2, 0x14000, RZ ;  /* 0x0001400002027810 */ /* 0x001fc60007f3e0ff */
[----:B------:R-:W-:Y:S01]  /*3990*/  FFMA R66, R66, R117, R65 ;  /* 0x0000007542427223 */ /* 0x000fe20000000041 */
[----:B------:R-:W-:Y:S02]  /*39a0*/  IADD3.X R3, PT, PT, RZ, R3, RZ, P1, !PT ;  /* 0x00000003ff037210 */ /* 0x000fe40000ffe4ff */
[----:B------:R-:W-:Y:S01]  /*39b0*/  IADD3 R28, PT, PT, R28, 0x140, RZ ;  /* 0x000001401c1c7810 */ /* 0x000fe20007ffe0ff */
[----:B------:R-:W-:Y:S01]  /*39c0*/  FFMA R41, R67, R10, R66 ;  /* 0x0000000a43297223 */ /* 0x000fe20000000042 */
[----:B------:R-:W-:Y:S06]  /*39d0*/  BRA.U UP0, `(.L_x_1) ;  /* 0xfffffff500187547 */ /* 0x000fec000b83ffff */
[----:B------:R-:W-:Y:S02]  /*39e0*/  FMNMX R41, RZ, R41, !PT ;  /* 0x00000029ff297209 */ /* 0x000fe40007800000 */
[----:B------:R-:W-:-:S05]  /*39f0*/  LEA R0, R0, R1, 0x2 ;  /* 0x0000000100007211 */ /* 0x000fca00078e10ff */
[----:B------:R0:W-:Y:S01]  /*3a00*/  STL [R0+0x400], R41 ;  /* 0x0004002900007387 */ /* 0x0001e20000100800 */
[----:B------:R-:W-:Y:S05]  /*3a10*/  @P0 BRA `(.L_x_2) ;  /* 0xfffffff000440947 */ /* 0x000fea000383ffff */
[----:B------:R-:W2:Y:S01]  /*3a20*/  LDL.128 R108, [R1+0x400] ;  /* 0x00040000016c7983 */ /* 0x000ea20000100c00 */
[----:B------:R-:W1:Y:S03]  /*3a30*/  LDCU.64 UR6, c[0x0][0x398] ;  /* 0x00007300ff0677ac */ /* 0x000e660008000a00 */
[----:B------:R-:W3:Y:S04]  /*3a40*/  LDL.128 R112, [R1+0x410] ;  /* 0x0004100001707983 */ /* 0x000ee80000100c00 */
[----:B------:R-:W4:Y:S04]  /*3a50*/  LDL.128 R120, [R1+0x420] ;  /* 0x0004200001787983 */ /* 0x000f280000100c00 */
[----:B------:R-:W4:Y:S04]  /*3a60*/  LDL.128 R116, [R1+0x430] ;  /* 0x0004300001747983 */ /* 0x000f280000100c00 */
[----:B------:R0:W5:Y:S04]  /*3a70*/  LDL.128 R4, [R1+0x440] ;  /* 0x0004400001047983 */ /* 0x0001680000100c00 */
        /* <DEDUP_REMOVED lines=8> */
[----:B0-----:R0:W5:Y:S04]  /*3b00*/  LDL.128 R40, [R1+0x4d0] ;  /* 0x0004d00001287983 */ /* 0x0011680000100c00 */
        /* <DEDUP_REMOVED lines=16> */
[----:B--2---:R2:W-:Y:S04]  /*3c10*/  STL.128 [R1+0x640], R108 ;  /* 0x0006406c01007387 */ /* 0x0045e80000100c00 */
[----:B---3--:R3:W-:Y:S04]  /*3c20*/  STL.128 [R1+0x630], R112 ;  /* 0x0006307001007387 */ /* 0x0087e80000100c00 */
[----:B--2---:R0:W5:Y:S04]  /*3c30*/  LDL.128 R108, [R1+0x5e0] ;  /* 0x0005e000016c7983 */ /* 0x0041680000100c00 */
[----:B---3--:R0:W5:Y:S01]  /*3c40*/  LDL.128 R112, [R1+0x5f0] ;  /* 0x0005f00001707983 */ /* 0x0081620000100c00 */
[----:B------:R-:W-:Y:S01]  /*3c50*/  HFMA2 R0, -RZ, RZ, 0, 0 ;  /* 0x00000000ff007431 */ /* 0x000fe200000001ff */
[----:B------:R-:W-:-:S02]  /*3c60*/  UMOV UR4, URZ ;  /* 0x000000ff00047c82 */ /* 0x000fc40008000000 */
[----:B----4-:R0:W-:Y:S04]  /*3c70*/  STL.128 [R1+0x620], R120 ;  /* 0x0006207801007387 */ /* 0x0101e80000100c00 */
[----:B------:R0:W-:Y:S04]  /*3c80*/  STL.128 [R1+0x610], R116 ;  /* 0x0006107401007387 */ /* 0x0001e80000100c00 */
[----:B-1----:R0:W-:Y:S02]  /*3c90*/  STL [R1+0x600], RZ ;  /* 0x000600ff01007387 */ /* 0x0021e40000100800 */
.L_x_3:
[----:B-1----:R-:W2:Y:S01]  /*3ca0*/  LDL R2, [R1+0x600] ;  /* 0x0006000001027983 */ /* 0x002ea20000100800 */
[----:B0-----:R-:W-:-:S03]  /*3cb0*/  IADD3 R118, P0, PT, R0, UR6, RZ ;  /* 0x0000000600767c10 */ /* 0x001fc6000ff1e0ff */
[----:B-----5:R0:W-:Y:S04]  /*3cc0*/  STL [R1+0x6b4], R111 ;  /* 0x0006b46f01007387 */ /* 0x0201e80000100800 */
[----:B------:R1:W-:Y:S04]  /*3cd0*/  STL [R1+0x6a4], R115 ;  /* 0x0006a47301007387 */ /* 0x0003e80000100800 */
[----:B------:R3:W-:Y:S04]  /*3ce0*/  STL [R1+0x6a8], R114 ;  /* 0x0006a87201007387 */ /* 0x0007e80000100800 */
[----:B0-----:R-:W4:Y:S04]  /*3cf0*/  LDL R111, [R1+0x640] ;  /* 0x00064000016f7983 */ /* 0x001f280000100800 */
[----:B-1----:R-:W4:Y:S04]  /*3d00*/  LDL R115, [R1+0x644] ;  /* 0x0006440001737983 */ /* 0x002f280000100800 */
[----:B---3--:R-:W3:Y:S04]  /*3d10*/  LDL R114, [R1+0x648] ;  /* 0x0006480001727983 */ /* 0x008ee80000100800 */
[----:B------:R0:W-:Y:S04]  /*3d20*/  STL [R1+0x6ac], R113 ;  /* 0x0006ac7101007387 */ /* 0x0001e80000100800 */
[----:B------:R-:W3:Y:S04]  /*3d30*/  LDL R125, [R1+0x63c] ;  /* 0x00063c00017d7983 */ /* 0x000ee80000100800 */
[----:B------:R1:W-:Y:S04]  /*3d40*/  STL [R1+0x6b0], R112 ;  /* 0x0006b07001007387 */ /* 0x0003e80000100800 */
[----:B0-----:R-:W3:Y:S04]  /*3d50*/  LDL R113, [R1+0x64c] ;  /* 0x00064c0001717983 */ /* 0x001ee80000100800 */
[----:B-1----:R-:W3:Y:S01]  /*3d60*/  LDL R112, [R1+0x620] ;  /* 0x0006200001707983 */ /* 0x002ee20000100800 */
[----:B--2---:R-:W-:-:S05]  /*3d70*/  IADD3.X R119, PT, PT, R2, UR7, RZ, P0, !PT ;  /* 0x0000000702777c10 */ /* 0x004fca00087fe4ff */
[----:B------:R-:W4:Y:S04]  /*3d80*/  LDG.E.CONSTANT R2, desc[UR8][R118.64+0x4b600] ;  /* 0x04b6000876027981 */ /* 0x000f28000c1e9900 */
[----:B------:R-:W4:Y:S04]  /*3d90*/  LDG.E.CONSTANT R124, desc[UR8][R118.64+0x43600] ;  /* 0x04360008767c7981 */ /* 0x000f28000c1e9900 */
[----:B------:R-:W2:Y:S04]  /*3da0*/  LDG.E.CONSTANT R123, desc[UR8][R118.64+0x43800] ;  /* 0x04380008767b7981 */ /* 0x000ea8000c1e9900 */
[----:B------:R-:W3:Y:S04]  /*3db0*/  LDG.E.CONSTANT R122, desc[UR8][R118.64+0x43a00] ;  /* 0x043a0008767a7981 */ /* 0x000ee8000c1e9900 */
[----:B------:R-:W3:Y:S04]  /*3dc0*/  LDG.E.CONSTANT R121, desc[UR8][R118.64+0x43c00] ;  /* 0x043c000876797981 */ /* 0x000ee8000c1e9900 */
[----:B------:R-:W3:Y:S04]  /*3dd0*/  LDG.E.CONSTANT R120, desc[UR8][R118.64+0x43e00] ;  /* 0x043e000876787981 */ /* 0x000ee8000c1e9900 */
[----:B------:R-:W3:Y:S04]  /*3de0*/  LDG.E.CONSTANT R117, desc[UR8][R118.64+0x44000] ;  /* 0x0440000876757981 */ /* 0x000ee8000c1e9900 */
[----:B------:R-:W3:Y:S04]  /*3df0*/  LDG.E.CONSTANT R116, desc[UR8][R118.64+0x44200] ;  /* 0x0442000876747981 */ /* 0x000ee8000c1e9900 */
[----:B------:R-:W3:Y:S01]  /*3e00*/  LDG.E.CONSTANT R3, desc[UR8][R118.64+0x44400] ;  /* 0x0444000876037981 */ /* 0x000ee2000c1e9900 */
[----:B----4-:R-:W-:-:S03]  /*3e10*/  FFMA R124, R111, R124, R2 ;  /* 0x0000007c6f7c7223 */ /* 0x010fc60000000002 */
[----:B------:R-:W4:Y:S01]  /*3e20*/  LDL.LU R111, [R1+0x6b4] ;  /* 0x0006b400016f7983 */ /* 0x000f220000300800 */
[----:B--2---:R-:W-:-:S03]  /*3e30*/  FFMA R123, R115, R123, R124 ;  /* 0x0000007b737b7223 */ /* 0x004fc6000000007c */
[----:B------:R-:W2:Y:S01]  /*3e40*/  LDL R124, [R1+0x638] ;  /* 0x00063800017c7983 */ /* 0x000ea20000100800 */
[----:B---3--:R-:W-:-:S03]  /*3e50*/  FFMA R122, R114, R122, R123 ;  /* 0x0000007a727a7223 */ /* 0x008fc6000000007b */
[----:B------:R-:W3:Y:S01]  /*3e60*/  LDL R123, [R1+0x634] ;  /* 0x00063400017b7983 */ /* 0x000ee20000100800 */
[----:B------:R-:W-:-:S03]  /*3e70*/  FFMA R121, R113, R121, R122 ;  /* 0x0000007971797223 */ /* 0x000fc6000000007a */
[----:B------:R-:W4:Y:S04]  /*3e80*/  LDL R122, [R1+0x630] ;  /* 0x00063000017a7983 */ /* 0x000f280000100800 */
[----:B------:R-:W2:Y:S04]  /*3e90*/  LDL R113, [R1+0x624] ;  /* 0x0006240001717983 */ /* 0x000ea80000100800 */
[----:B------:R-:W2:Y:S04]  /*3ea0*/  LDL R114, [R1+0x628] ;  /* 0x0006280001727983 */ /* 0x000ea80000100800 */
[----:B------:R-:W2:Y:S01]  /*3eb0*/  LDL R115, [R1+0x62c] ;  /* 0x00062c0001737983 */ /* 0x000ea20000100800 */
[----:B----4-:R-:W-:-:S03]  /*3ec0*/  FFMA R120, R122, R120, R121 ;  /* 0x000000787a787223 */ /* 0x010fc60000000079 */
[----:B------:R-:W4:Y:S01]  /*3ed0*/  LDG.E.CONSTANT R121, desc[UR8][R118.64+0x44c00] ;  /* 0x044c000876797981 */ /* 0x000f22000c1e9900 */
[----:B---3--:R-:W-:-:S03]  /*3ee0*/  FFMA R117, R123, R117, R120 ;  /* 0x000000757b757223 */ /* 0x008fc60000000078 */
[----:B------:R-:W3:Y:S01]  /*3ef0*/  LDG.E.CONSTANT R120, desc[UR8][R118.64+0x44a00] ;  /* 0x044a000876787981 */ /* 0x000ee2000c1e9900 */
[----:B--2---:R-:W-:-:S03]  /*3f00*/  FFMA R116, R124, R116, R117 ;  /* 0x000000747c747223 */ /* 0x004fc60000000075 */
[----:B------:R-:W2:Y:S01]  /*3f10*/  LDG.E.CONSTANT R117, desc[UR8][R118.64+0x44800] ;  /* 0x0448000876757981 */ /* 0x000ea2000c1e9900 */
[----:B------:R-:W-:-:S03]  /*3f20*/  FFMA R3, R125, R3, R116 ;  /* 0x000000037d037223 */ /* 0x000fc60000000074 */
[----:B------:R-:W4:Y:S04]  /*3f30*/  LDG.E.CONSTANT R116, desc[UR8][R118.64+0x44600] ;  /* 0x0446000876747981 */ /* 0x000f28000c1e9900 */
[----:B------:R-:W3:Y:S04]  /*3f40*/  LDG.E.CONSTANT R122, desc[UR8][R118.64+0x44e00] ;  /* 0x044e0008767a7981 */ /* 0x000ee8000c1e9900 */
[----:B------:R-:W3:Y:S04]  /*3f50*/  LDG.E.CONSTANT R123, desc[UR8][R118.64+0x45000] ;  /* 0x04500008767b7981 */ /* 0x000ee8000c1e9900 */
[----:B------:R-:W3:Y:S04]  /*3f60*/  LDG.E.CONSTANT R124, desc[UR8][R118.64+0x45200] ;  /* 0x04520008767c7981 */ /* 0x000ee8000c1e9900 */
[----:B------:R-:W3:Y:S01]  /*3f70*/  LDG.E.CONSTANT R125, desc[UR8][R118.64+0x45400] ;  /* 0x04540008767d7981 */ /* 0x000ee2000c1e9900 */
[----:B----4-:R-:W-:-:S03]  /*3f80*/  FFMA R3, R112, R116, R3 ;  /* 0x0000007470037223 */ /* 0x010fc60000000003 */
[----:B------:R-:W4:Y:S01]  /*3f90*/  LDL R116, [R1+0x61c] ;  /* 0x00061c0001747983 */ /* 0x000f220000100800 */
[----:B--2---:R-:W-:-:S03]  /*3fa0*/  FFMA R3, R113, R117, R3 ;  /* 0x0000007571037223 */ /* 0x004fc60000000003 */
[----:B------:R-:W2:Y:S01]  /*3fb0*/  LDL R117, [R1+0x618] ;  /* 0x0006180001757983 */ /* 0x000ea20000100800 */
[----:B---3--:R-:W-:-:S03]  /*3fc0*/  FFMA R3, R114, R120, R3 ;  /* 0x0000007872037223 */ /* 0x008fc60000000003 */
[----:B------:R-:W3:Y:S01]  /*3fd0*/  LDL R120, [R1+0x614] ;  /* 0x0006140001787983 */ /* 0x000ee20000100800 */
[----:B------:R-:W-:-:S03]  /*3fe0*/  FFMA R3, R115, R121, R3 ;  /* 0x0000007973037223 */ /* 0x000fc60000000003 */
[----:B------:R-:W4:Y:S04]  /*3ff0*/  LDL R121, [R1+0x610] ;  /* 0x0006100001797983 */ /* 0x000f280000100800 */
[----:B------:R-:W2:Y:S04]  /*4000*/  LDL.LU R112, [R1+0x6b0] ;  /* 0x0006b00001707983 */ /* 0x000ea80000300800 */
[----:B------:R-:W2:Y:S04]  /*4010*/  LDL.LU R113, [R1+0x6ac] ;  /* 0x0006ac0001717983 */ /* 0x000ea80000300800 */
[----:B------:R-:W2:Y:S04]  /*4020*/  LDL.LU R114, [R1+0x6a8] ;  /* 0x0006a80001727983 */ /* 0x000ea80000300800 */
[----:B------:R-:W2:Y:S01]  /*4030*/  LDL.LU R115, [R1+0x6a4] ;  /* 0x0006a40001737983 */ /* 0x000ea20000300800 */
        /* <DEDUP_REMOVED lines=13> */
[----:B------:R-:W4:Y:S01]  /*4110*/  LDG.E.CONSTANT R116, desc[UR8][R118.64+0x46600] ;  /* 0x0466000876747981 */ /* 0x000f22000c1e9900 */
[----:B--2---:R-:W-:-:S03]  /*4120*/  FFMA R3, R5, R117, R3 ;  /* 0x0000007505037223 */ /* 0x004fc60000000003 */
[----:B------:R-:W2:Y:S01]  /*4130*/  LDG.E.CONSTANT R117, desc[UR8][R118.64+0x46800] ;  /* 0x0468000876757981 */ /* 0x000ea2000c1e9900 */
[----:B---3--:R-:W-:-:S03]  /*4140*/  FFMA R3, R6, R120, R3 ;  /* 0x0000007806037223 */ /* 0x008fc60000000003 */
[----:B------:R-:W3:Y:S01]  /*4150*/  LDG.E.CONSTANT R120, desc[UR8][R118.64+0x46a00] ;  /* 0x046a000876787981 */ /* 0x000ee2000c1e9900 */
[----:B------:R-:W-:-:S03]  /*4160*/  FFMA R3, R7, R121, R3 ;  /* 0x0000007907037223 */ /* 0x000fc60000000003 */
        /* <DEDUP_REMOVED lines=89> */
[----:B------:R-:W-:-:S04]  /*4700*/  FFMA R3, R52, R2, R3 ;  /* 0x0000000234037223 */ /* 0x000fc80000000003 */
[----:B----4-:R-:W-:Y:S02]  /*4710*/  FFMA R3, R53, R116, R3 ;  /* 0x0000007435037223 */ /* 0x010fe40000000003 */
[----:B------:R-:W4:Y:S02]  /*4720*/  LDG.E.CONSTANT R116, desc[UR8][R118.64+0x4ca00] ;  /* 0x04ca000876747981 */ /* 0x000f24000c1e9900 */
[----:B--2---:R-:W-:Y:S02]  /*4730*/  FFMA R3, R54, R117, R3 ;  /* 0x0000007536037223 */ /* 0x004fe40000000003 */
[----:B------:R-:W2:Y:S02]  /*4740*/  LDG.E.CONSTANT R117, desc[UR8][R118.64+0x4cc00] ;  /* 0x04cc000876757981 */ /* 0x000ea4000c1e9900 */
[----:B---3--:R-:W-:Y:S02]  /*4750*/  FFMA R3, R55, R120, R3 ;  /* 0x0000007837037223 */ /* 0x008fe40000000003 */
[----:B------:R-:W3:Y:S02]  /*4760*/  LDG.E.CONSTANT R120, desc[UR8][R118.64+0x4ce00] ;  /* 0x04ce000876787981 */ /* 0x000ee4000c1e9900 */
[----:B------:R-:W-:-:S02]  /*4770*/  FFMA R3, R56, R121, R3 ;  /* 0x0000007938037223 */ /* 0x000fc40000000003 */
[----:B------:R-:W3:Y:S02]  /*4780*/  LDG.E.CONSTANT R121, desc[UR8][R118.64+0x4d000] ;  /* 0x04d0000876797981 */ /* 0x000ee4000c1e9900 */
[----:B------:R-:W-:Y:S02]  /*4790*/  FFMA R3, R57, R122, R3 ;  /* 0x0000007a39037223 */ /* 0x000fe40000000003 */
[----:B------:R-:W3:Y:S02]  /*47a0*/  LDG.E.CONSTANT R122, desc[UR8][R118.64+0x4d200] ;  /* 0x04d20008767a7981 */ /* 0x000ee4000c1e9900 */
[----:B------:R-:W-:Y:S02]  /*47b0*/  FFMA R3, R58, R123, R3 ;  /* 0x0000007b3a037223 */ /* 0x000fe40000000003 */
[----:B------:R-:W3:Y:S02]  /*47c0*/  LDG.E.CONSTANT R123, desc[UR8][R118.64+0x4d400] ;  /* 0x04d40008767b7981 */ /* 0x000ee4000c1e9900 */
[----:B------:R-:W-:-:S02]  /*47d0*/  FFMA R2, R59, R124, R3 ;  /* 0x0000007c3b027223 */ /* 0x000fc40000000003 */
[----:B------:R-:W4:Y:S04]  /*47e0*/  LDG.E.CONSTANT R3, desc[UR8][R118.64+0x4c800] ;  /* 0x04c8000876037981 */ /* 0x000f28000c1e9900 */
[----:B------:R-:W3:Y:S01]  /*47f0*/  LDG.E.CONSTANT R124, desc[UR8][R118.64+0x4d600] ;  /* 0x04d60008767c7981 */ /* 0x000ee2000c1e9900 */
[----:B------:R-:W-:-:S03]  /*4800*/  FFMA R2, R60, R125, R2 ;  /* 0x0000007d3c027223 */ /* 0x000fc60000000002 */
[----:B------:R-:W3:Y:S01]  /*4810*/  LDG.E.CONSTANT R125, desc[UR8][R118.64+0x4d800] ;  /* 0x04d80008767d7981 */ /* 0x000ee2000c1e9900 */
        /* <DEDUP_REMOVED lines=89> */
[----:B------:R-:W3:Y:S04]  /*4db0*/  LDG.E.CONSTANT R125, desc[UR8][R118.64+0x53200] ;  /* 0x05320008767d7981 */ /* 0x000ee8000c1e9900 */
[----:B------:R-:W3:Y:S04]  /*4dc0*/  LDG.E.CONSTANT R118, desc[UR8][R118.64+0x53400] ;  /* 0x0534000876767981 */ /* 0x000ee8000c1e9900 */
[----:B------:R-:W3:Y:S01]  /*4dd0*/  LDL.LU R119, [R1+0x600] ;  /* 0x0006000001777983 */ /* 0x000ee20000300800 */
[----:B------:R-:W-:-:S04]  /*4de0*/  UIADD3 UR4, UPT, UPT, UR4, 0x1, URZ ;  /* 0x0000000104047890 */ /* 0x000fc8000fffe0ff */
[----:B------:R-:W-:Y:S01]  /*4df0*/  UISETP.NE.AND UP0, UPT, UR4, 0x40, UPT ;  /* 0x000000400400788c */ /* 0x000fe2000bf05270 */
[----:B----4-:R-:W-:-:S04]  /*4e00*/  FFMA R2, R106, R3, R2 ;  /* 0x000000036a027223 */ /* 0x010fc80000000002 */
[----:B------:R-:W-:-:S04]  /*4e10*/  FFMA R2, R107, R116, R2 ;  /* 0x000000746b027223 */ /* 0x000fc80000000002 */
[----:B--2---:R-:W-:-:S04]  /*4e20*/  FFMA R2, R108, R117, R2 ;  /* 0x000000756c027223 */ /* 0x004fc80000000002 */
[----:B---3--:R-:W-:-:S04]  /*4e30*/  FFMA R2, R109, R120, R2 ;  /* 0x000000786d027223 */ /* 0x008fc80000000002 */
[----:B------:R-:W-:-:S04]  /*4e40*/  FFMA R2, R110, R121, R2 ;  /* 0x000000796e027223 */ /* 0x000fc80000000002 */
[----:B------:R-:W-:-:S04]  /*4e50*/  FFMA R2, R111, R122, R2 ;  /* 0x0000007a6f027223 */ /* 0x000fc80000000002 */
[----:B------:R-:W-:-:S04]  /*4e60*/  FFMA R2, R112, R123, R2 ;  /* 0x0000007b70027223 */ /* 0x000fc80000000002 */
[----:B------:R-:W-:-:S04]  /*4e70*/  FFMA R2, R113, R124, R2 ;  /* 0x0000007c71027223 */ /* 0x000fc80000000002 */
[----:B------:R-:W-:-:S04]  /*4e80*/  FFMA R2, R114, R125, R2 ;  /* 0x0000007d72027223 */ /* 0x000fc80000000002 */
[----:B------:R-:W-:Y:S01]  /*4e90*/  FFMA R3, R115, R118, R2 ;  /* 0x0000007673037223 */ /* 0x000fe20000000002 */
[----:B------:R-:W-:Y:S02]  /*4ea0*/  IADD3 R2, PT, PT, R1, R0, RZ ;  /* 0x0000000001027210 */ /* 0x000fe40007ffe0ff */
[----:B------:R-:W-:Y:S02]  /*4eb0*/  IADD3 R0, P0, PT, R0, 0x4, RZ ;  /* 0x0000000400007810 */ /* 0x000fe40007f1e0ff */
[----:B------:R-:W-:Y:S02]  /*4ec0*/  FMNMX R3, RZ, R3, !PT ;  /* 0x00000003ff037209 */ /* 0x000fe40007800000 */
[----:B------:R-:W-:-:S03]  /*4ed0*/  IADD3.X R119, PT, PT, RZ, R119, RZ, P0, !PT ;  /* 0x00000077ff777210 */ /* 0x000fc600007fe4ff */
[----:B------:R1:W-:Y:S04]  /*4ee0*/  STL [R2], R3 ;  /* 0x0000000302007387 */ /* 0x0003e80000100800 */
[----:B------:R1:W-:Y:S01]  /*4ef0*/  STL [R1+0x600], R119 ;  /* 0x0006007701007387 */ /* 0x0003e20000100800 */
[----:B------:R-:W-:Y:S05]  /*4f00*/  BRA.U UP0, `(.L_x_3) ;  /* 0xffffffed00647547 */ /* 0x000fea000b83ffff */
[----:B------:R-:W1:Y:S01]  /*4f10*/  LDC.64 R40, c[0x0][0x398] ;  /* 0x0000e600ff287b82 */ /* 0x000e620000000a00 */
[----:B------:R-:W2:Y:S04]  /*4f20*/  LDL.128 R16, [R1] ;  /* 0x0000000001107983 */ /* 0x000ea80000100c00 */
[----:B------:R-:W3:Y:S04]  /*4f30*/  LDL.128 R4, [R1+0x10] ;  /* 0x0000100001047983 */ /* 0x000ee80000100c00 */
[----:B-1----:R-:W2:Y:S04]  /*4f40*/  LDG.E.CONSTANT R3, desc[UR8][R40.64+0x4b800] ;  /* 0x04b8000828037981 */ /* 0x002ea8000c1e9900 */
[----:B------:R-:W2:Y:S04]  /*4f50*/  LDG.E.CONSTANT R0, desc[UR8][R40.64+0x4b700] ;  /* 0x04b7000828007981 */ /* 0x000ea8000c1e9900 */
[----:B------:R-:W4:Y:S04]  /*4f60*/  LDG.E.CONSTANT R13, desc[UR8][R40.64+0x4bc0c] ;  /* 0x04bc0c08280d7981 */ /* 0x000f28000c1e9900 */
[----:B------:R-:W4:Y:S04]  /*4f70*/  LDG.E.CONSTANT R10, desc[UR8][R40.64+0x4b80c] ;  /* 0x04b80c08280a7981 */ /* 0x000f28000c1e9900 */
[----:B------:R-:W5:Y:S04]  /*4f80*/  LDG.E.CONSTANT R37, desc[UR8][R40.64+0x4b81c] ;  /* 0x04b81c0828257981 */ /* 0x000f68000c1e9900 */
[----:B------:R-:W3:Y:S04]  /*4f90*/  LDG.E.CONSTANT R34, desc[UR8][R40.64+0x4b82c] ;  /* 0x04b82c0828227981 */ /* 0x000ee8000c1e9900 */
        /* <DEDUP_REMOVED lines=69> */
[----:B------:R-:W3:Y:S01]  /*53f0*/  LDG.E.CONSTANT R74, desc[UR8][R40.64+0x4b8f8] ;  /* 0x04b8f808284a7981 */ /* 0x000ee2000c1e9900 */
[----:B--2---:R-:W-:-:S03]  /*5400*/  FFMA R14, R16, R0, R3 ;  /* 0x00000000100e7223 */ /* 0x004fc60000000003 */
[----:B------:R-:W2:Y:S04]  /*5410*/  LDG.E.CONSTANT R78, desc[UR8][R40.64+0x4b900] ;  /* 0x04b90008284e7981 */ /* 0x000ea8000c1e9900 */
[----:B------:R-:W2:Y:S01]  /*5420*/  LDG.E.CONSTANT R0, desc[UR8][R40.64+0x4b71c] ;  /* 0x04b71c0828007981 */ /* 0x000ea2000c1e9900 */
[----:B----4-:R-:W-:-:S03]  /*5430*/  FFMA R10, R16, R10, R13 ;  /* 0x0000000a100a7223 */ /* 0x010fc6000000000d */
[----:B------:R-:W4:Y:S01]  /*5440*/  LDG.E.CONSTANT R107, desc[UR8][R40.64+0x4b96c] ;  /* 0x04b96c08286b7981 */ /* 0x000f22000c1e9900 */
[----:B-----5:R-:W-:-:S03]  /*5450*/  FFMA R37, R17, R37, R10 ;  /* 0x0000002511257223 */ /* 0x020fc6000000000a */
[----:B------:R-:W5:Y:S01]  /*5460*/  LDG.E.CONSTANT R110, desc[UR8][R40.64+0x4b75c] ;  /* 0x04b75c08286e7981 */ /* 0x000f62000c1e9900 */
[----:B---3--:R-:W-:-:S03]  /*5470*/  FFMA R34, R18, R34, R37 ;  /* 0x0000002212227223 */ /* 0x008fc60000000025 */
[----:B------:R-:W3:Y:S01]  /*5480*/  LDG.E.CONSTANT R73, desc[UR8][R40.64+0x4b904] ;  /* 0x04b9040828497981 */ /* 0x000ee2000c1e9900 */
[----:B------:R-:W-:-:S03]  /*5490*/  FFMA R39, R19, R39, R34 ;  /* 0x0000002713277223 */ /* 0x000fc60000000022 */
[----:B------:R-:W5:Y:S04]  /*54a0*/  LDG.E.CONSTANT R75, desc[UR8][R40.64+0x4b908] ;  /* 0x04b90808284b7981 */ /* 0x000f68000c1e9900 */
[----:B------:R-:W4:Y:S01]  /*54b0*/  LDG.E.CONSTANT R34, desc[UR8][R40.64+0x4b874] ;  /* 0x04b8740828227981 */ /* 0x000f22000c1e9900 */
[----:B------:R-:W-:-:S03]  /*54c0*/  FFMA R8, R16, R8, R11 ;  /* 0x0000000810087223 */ /* 0x000fc6000000000b */
[----:B------:R-:W5:Y:S04]  /*54d0*/  LDG.E.CONSTANT R79, desc[UR8][R40.64+0x4b910] ;  /* 0x04b91008284f7981 */ /* 0x000f68000c1e9900 */
[----:B------:R-:W5:Y:S01]  /*54e0*/  LDG.E.CONSTANT R116, desc[UR8][R40.64+0x4b97c] ;  /* 0x04b97c0828747981 */ /* 0x000f62000c1e9900 */
[----:B------:R-:W-:-:S03]  /*54f0*/  FFMA R2, R16, R2, R9 ;  /* 0x0000000210027223 */ /* 0x000fc60000000009 */
[----:B------:R-:W5:Y:S04]  /*5500*/  LDG.E.CONSTANT R111, desc[UR8][R40.64+0x4b760] ;  /* 0x04b76008286f7981 */ /* 0x000f68000c1e9900 */
[----:B------:R-:W5:Y:S01]  /*5510*/  LDG.E.CONSTANT R82, desc[UR8][R40.64+0x4b914] ;  /* 0x04b9140828527981 */ /* 0x000f62000c1e9900 */
[----:B------:R-:W-:-:S03]  /*5520*/  FFMA R12, R16, R12, R15 ;  /* 0x0000000c100c7223 */ /* 0x000fc6000000000f */
[----:B------:R-:W5:Y:S01]  /*5530*/  LDG.E.CONSTANT R84, desc[UR8][R40.64+0x4b918] ;  /* 0x04b9180828547981 */ /* 0x000f62000c1e9900 */
[----:B------:R-:W-:-:S03]  /*5540*/  FFMA R31, R17, R31, R8 ;  /* 0x0000001f111f7223 */ /* 0x000fc60000000008 */
[----:B------:R-:W5:Y:S01]  /*5550*/  LDG.E.CONSTANT R88, desc[UR8][R40.64+0x4b920] ;  /* 0x04b9200828587981 */ /* 0x000f62000c1e9900 */
[----:B------:R-:W-:-:S03]  /*5560*/  FFMA R3, R17, R20, R14 ;  /* 0x0000001411037223 */ /* 0x000fc6000000000e */
[----:B------:R-:W3:Y:S01]  /*5570*/  LDL.128 R8, [R1+0x50] ;  /* 0x0000500001087983 */ /* 0x000ee20000100c00 */
[----:B------:R-:W-:-:S03]  /*5580*/  FFMA R25, R17, R25, R2 ;  /* 0x0000001911197223 */ /* 0x000fc60000000002 */
[----:B------:R-:W5:Y:S01]  /*5590*/  LDG.E.CONSTANT R20, desc[UR8][R40.64+0x4b894] ;  /* 0x04b8940828147981 */ /* 0x000f62000c1e9900 */
[----:B------:R-:W-:-:S03]  /*55a0*/  FFMA R45, R17, R45, R12 ;  /* 0x0000002d112d7223 */ /* 0x000fc6000000000c */
[----:B------:R-:W3:Y:S01]  /*55b0*/  LDG.E.CONSTANT R117, desc[UR8][R40.64+0x4b98c] ;  /* 0x04b98c0828757981 */ /* 0x000ee2000c1e9900 */
[----:B------:R-:W-:-:S03]  /*55c0*/  FFMA R32, R18, R32, R31 ;  /* 0x0000002012207223 */ /* 0x000fc6000000001f */
[----:B------:R-:W3:Y:S01]  /*55d0*/  LDL.128 R12, [R1+0x40] ;  /* 0x00004000010c7983 */ /* 0x000ee20000100c00 */
[----:B------:R-:W-:-:S03]  /*55e0*/  FFMA R2, R18, R21, R3 ;  /* 0x0000001512027223 */ /* 0x000fc60000000003 */
[----:B------:R-:W3:Y:S01]  /*55f0*/  LDG.E.CONSTANT R83, desc[UR8][R40.64+0x4b924] ;  /* 0x04b9240828537981 */ /* 0x000ee2000c1e9900 */
[----:B------:R-:W-:-:S03]  /*5600*/  FFMA R26, R18, R26, R25 ;  /* 0x0000001a121a7223 */ /* 0x000fc60000000019 */
[----:B------:R-:W5:Y:S01]  /*5610*/  LDG.E.CONSTANT R21, desc[UR8][R40.64+0x4b884] ;  /* 0x04b8840828157981 */ /* 0x000f62000c1e9900 */
        /* <DEDUP_REMOVED lines=9> */
[----:B------:R-:W5:Y:S01]  /*56b0*/  LDG.E.CONSTANT R85, desc[UR8][R40.64+0x4b928] ;  /* 0x04b9280828557981 */ /* 0x000f62000c1e9900 */
[----:B------:R-:W-:-:S03]  /*56c0*/  FFMA R36, R4, R36, R33 ;  /* 0x0000002404247223 */ /* 0x000fc60000000021 */
        /* <DEDUP_REMOVED lines=8> */
[----:B------:R-:W5:Y:S01]  /*5750*/  LDG.E.CONSTANT R89, desc[UR8][R40.64+0x4b930] ;  /* 0x04b9300828597981 */ /* 0x000f62000c1e9900 */
[----:B------:R-:W-:-:S03]  /*5760*/  FFMA R35, R5, R35, R36 ;  /* 0x0000002305237223 */ /* 0x000fc60000000024 */
[----:B------:R-:W5:Y:S01]  /*5770*/  LDG.E.CONSTANT R47, desc[UR8][R40.64+0x4b8ac] ;  /* 0x04b8ac08282f7981 */ /* 0x000f62000c1e9900 */
[----:B------:R-:W-:-:S03]  /*5780*/  FFMA R3, R5, R24, R2 ;  /* 0x0000001805037223 */ /* 0x000fc60000000002 */
[----:B------:R-:W5:Y:S04]  /*5790*/  LDG.E.CONSTANT R92, desc[UR8][R40.64+0x4b934] ;  /* 0x04b93408285c7981 */ /* 0x000f68000c1e9900 */
[----:B------:R-:W5:Y:S01]  /*57a0*/  LDG.E.CONSTANT R24, desc[UR8][R40.64+0x4b87c] ;  /* 0x04b87c0828187981 */ /* 0x000f62000c1e9900 */
[C---:B------:R-:W-:Y:S01]  /*57b0*/  FFMA R29, R5.reuse, R29, R28 ;  /* 0x0000001d051d7223 */ /* 0x040fe2000000001c */
[C---:B------:R-:W-:Y:S02]  /*57c0*/  FFMA R43, R5.reuse, R43, R42 ;  /* 0x0000002b052b7223 */ /* 0x040fe4000000002a */
[----:B------:R-:W5:Y:S01]  /*57d0*/  LDG.E.CONSTANT R2, desc[UR8][R40.64+0x4b99c] ;  /* 0x04b99c0828027981 */ /* 0x000f62000c1e9900 */
[----:B------:R-:W-:-:S03]  /*57e0*/  FFMA R49, R5, R49, R48 ;  /* 0x0000003105317223 */ /* 0x000fc60000000030 */
[----:B------:R-:W5:Y:S01]  /*57f0*/  LDG.E.CONSTANT R42, desc[UR8][R40.64+0x4b764] ;  /* 0x04b76408282a7981 */ /* 0x000f62000c1e9900 */
[----:B------:R-:W-:-:S03]  /*5800*/  FFMA R125, R6, R38, R35 ;  /* 0x00000026067d7223 */ /* 0x000fc60000000023 */
[----:B------:R-:W5:Y:S04]  /*5810*/  LDG.E.CONSTANT R5, desc[UR8][R40.64+0x4b720] ;  /* 0x04b7200828057981 */ /* 0x000f68000c1e9900 */
[----:B------:R-:W5:Y:S01]  /*5820*/  LDL.128 R36, [R1+0x20] ;  /* 0x0000200001247983 */ /* 0x000f620000100c00 */
[C---:B------:R-:W-:Y:S01]  /*5830*/  FFMA R120, R6.reuse, R120, R3 ;  /* 0x0000007806787223 */ /* 0x040fe20000000003 */
[C---:B------:R-:W-:Y:S02]  /*5840*/  FFMA R3, R6.reuse, R30, R29 ;  /* 0x0000001e06037223 */ /* 0x040fe4000000001d */
[----:B------:R-:W5:Y:S01]  /*5850*/  LDG.E.CONSTANT R35, desc[UR8][R40.64+0x4b728] ;  /* 0x04b7280828237981 */ /* 0x000f62000c1e9900 */
[----:B------:R-:W-:-:S03]  /*5860*/  FFMA R121, R6, R44, R43 ;  /* 0x0000002c06797223 */ /* 0x000fc6000000002b */
[----:B------:R-:W5:Y:S01]  /*5870*/  LDG.E.CONSTANT R48, desc[UR8][R40.64+0x4b8a0] ;  /* 0x04b8a00828307981 */ /* 0x000f62000c1e9900 */
[----:B------:R-:W-:-:S03]  /*5880*/  FFMA R123, R6, R50, R49 ;  /* 0x00000032067b7223 */ /* 0x000fc60000000031 */
[----:B------:R-:W5:Y:S04]  /*5890*/  LDG.E.CONSTANT R44, desc[UR8][R40.64+0x4b898] ;  /* 0x04b89808282c7981 */ /* 0x000f68000c1e9900 */
        /* <DEDUP_REMOVED lines=26> */
[----:B------:R-:W2:Y:S01]  /*5a40*/  LDG.E.CONSTANT R0, desc[UR8][R40.64+0x4b9a0] ;  /* 0x04b9a00828007981 */ /* 0x000ea2000c1e9900 */
[----:B----4-:R-:W-:-:S03]  /*5a50*/  FFMA R34, R7, R34, R3 ;  /* 0x0000002207227223 */ /* 0x010fc60000000003 */
[----:B------:R-:W4:Y:S01]  /*5a60*/  LDG.E.CONSTANT R3, desc[UR8][R40.64+0x4b768] ;  /* 0x04b7680828037981 */ /* 0x000f22000c1e9900 */
[C---:B---3--:R-:W-:Y:S01]  /*5a70*/  FFMA R32, R7.reuse, R32, R125 ;  /* 0x0000002007207223 */ /* 0x048fe2000000007d */
[C---:B-----5:R-:W-:Y:S01]  /*5a80*/  FFMA R22, R7.reuse, R22, R123 ;  /* 0x0000001607167223 */ /* 0x060fe2000000007b */
[----:B------:R-:W-:Y:S02]  /*5a90*/  FFMA R24, R7, R24, R121 ;  /* 0x0000001807187223 */ /* 0x000fe40000000079 */
[----:B------:R-:W3:Y:S01]  /*5aa0*/  LDG.E.CONSTANT R121, desc[UR8][R40.64+0x4b7b0] ;  /* 0x04b7b00828797981 */ /* 0x000ee2000c1e9900 */
[C---:B------:R-:W-:Y:S01]  /*5ab0*/  FFMA R120, R36.reuse, R5, R33 ;  /* 0x0000000524787223 */ /* 0x040fe20000000021 */
[----:B------:R-:W-:-:S04]  /*5ac0*/  FFMA R25, R36, R25, R24 ;  /* 0x0000001924197223 */ /* 0x000fc80000000018 */
[C---:B------:R-:W-:Y:S01]  /*5ad0*/  FFMA R46, R37.reuse, R46, R25 ;  /* 0x0000002e252e7223 */ /* 0x040fe20000000019 */
[C---:B------:R-:W-:Y:S01]  /*5ae0*/  FFMA R21, R36.reuse, R21, R34 ;  /* 0x0000001524157223 */ /* 0x040fe20000000022 */
[C---:B------:R-:W-:Y:S01]  /*5af0*/  FFMA R23, R36.reuse, R23, R32 ;  /* 0x0000001724177223 */ /* 0x040fe20000000020 */
[----:B------:R-:W-:Y:S01]  /*5b00*/  FFMA R27, R36, R27, R22 ;  /* 0x0000001b241b7223 */ /* 0x000fe20000000016 */
[----:B------:R-:W-:Y:S01]  /*5b10*/  FFMA R47, R38, R47, R46 ;  /* 0x0000002f262f7223 */ /* 0x000fe2000000002e */
[----:B------:R-:W-:-:S03]  /*5b20*/  FFMA R5, R37, R6, R120 ;  /* 0x0000000625057223 */ /* 0x000fc60000000078 */
[----:B------:R-:W-:Y:S01]  /*5b30*/  FFMA R56, R39, R56, R47 ;  /* 0x0000003827387223 */ /* 0x000fe2000000002f */
[C---:B------:R-:W-:Y:S01]  /*5b40*/  FFMA R20, R37.reuse, R20, R21 ;  /* 0x0000001425147223 */ /* 0x040fe20000000015 */
[C---:B------:R-:W-:Y:S01]  /*5b50*/  FFMA R44, R37.reuse, R44, R23 ;  /* 0x0000002c252c7223 */ /* 0x040fe20000000017 */
[----:B------:R-:W-:Y:S01]  /*5b60*/  FFMA R6, R38, R35, R5 ;  /* 0x0000002326067223 */ /* 0x000fe20000000005 */
[----:B------:R-:W-:Y:S01]  /*5b70*/  FFMA R57, R16, R57, R56 ;  /* 0x0000003910397223 */ /* 0x000fe20000000038 */
[----:B------:R-:W-:Y:S01]  /*5b80*/  FFMA R48, R37, R48, R27 ;  /* 0x0000003025307223 */ /* 0x000fe2000000001b */
[C---:B------:R-:W-:Y:S01]  /*5b90*/  FFMA R45, R38.reuse, R45, R44 ;  /* 0x0000002d262d7223 */ /* 0x040fe2000000002c */
[----:B------:R-:W-:Y:S01]  /*5ba0*/  FFMA R5, R39, R50, R6 ;  /* 0x0000003227057223 */ /* 0x000fe20000000006 */
[----:B------:R-:W-:Y:S01]  /*5bb0*/  FFMA R66, R17, R66, R57 ;  /* 0x0000004211427223 */ /* 0x000fe20000000039 */
[----:B------:R-:W-:Y:S01]  /*5bc0*/  FFMA R43, R38, R43, R20 ;  /* 0x0000002b262b7223 */ /* 0x000fe20000000014 */
[----:B------:R-:W5:Y:S01]  /*5bd0*/  LDG.E.CONSTANT R21, desc[UR8][R40.64+0x4b9ac] ;  /* 0x04b9ac0828157981 */ /* 0x000f62000c1e9900 */
[----:B------:R-:W-:Y:S01]  /*5be0*/  FFMA R6, R16, R51, R5 ;  /* 0x0000003310067223 */ /* 0x000fe20000000005 */
[----:B------:R-:W-:Y:S01]  /*5bf0*/  FFMA R67, R18, R67, R66 ;  /* 0x0000004312437223 */ /* 0x000fe20000000042 */
[----:B------:R-:W-:Y:S01]  /*5c00*/  FFMA R49, R38, R49, R48 ;  /* 0x0000003126317223 */ /* 0x000fe20000000030 */
[----:B------:R-:W-:Y:S01]  /*5c10*/  FFMA R52, R39, R52, R43 ;  /* 0x0000003427347223 */ /* 0x000fe2000000002b */
[----:B------:R-:W-:Y:S01]  /*5c20*/  FFMA R5, R17, R60, R6 ;  /* 0x0000003c11057223 */ /* 0x000fe20000000006 */
[----:B------:R-:W-:Y:S01]  /*5c30*/  FFMA R76, R19, R76, R67 ;  /* 0x0000004c134c7223 */ /* 0x000fe20000000043 */
[C---:B------:R-:W-:Y:S01]  /*5c40*/  FFMA R54, R39.reuse, R54, R45 ;  /* 0x0000003627367223 */ /* 0x040fe2000000002d */
[----:B------:R-:W-:Y:S01]  /*5c50*/  FFMA R58, R39, R58, R49 ;  /* 0x0000003a273a7223 */ /* 0x000fe20000000031 */
[----:B------:R-:W-:Y:S01]  /*5c60*/  FFMA R6, R18, R61, R5 ;  /* 0x0000003d12067223 */ /* 0x000fe20000000005 */
        /* <DEDUP_REMOVED lines=40> */
[----:B------:R-:W3:Y:S03]  /*5ef0*/  LDG.E.CONSTANT R17, desc[UR8][R40.64+0x4b9a4] ;  /* 0x04b9a40828117981 */ /* 0x000ee6000c1e9900 */
[C---:B------:R-:W-:Y:S01]  /*5f00*/  FFMA R123, R29.reuse, R42, R6 ;  /* 0x0000002a1d7b7223 */ /* 0x040fe20000000006 */
[----:B------:R-:W-:Y:S01]  /*5f10*/  FFMA R42, R29, R2, R117 ;  /* 0x000000021d2a7223 */ /* 0x000fe20000000075 */
[C---:B------:R-:W-:Y:S01]  /*5f20*/  FFMA R92, R15.reuse, R92, R83 ;  /* 0x0000005c0f5c7223 */ /* 0x040fe20000000053 */
[----:B------:R-:W5:Y:S01]  /*5f30*/  LDG.E.CONSTANT R2, desc[UR8][R40.64+0x4b76c] ;  /* 0x04b76c0828027981 */ /* 0x000f62000c1e9900 */
[C---:B------:R-:W-:Y:S01]  /*5f40*/  FFMA R94, R15.reuse, R94, R85 ;  /* 0x0000005e0f5e7223 */ /* 0x040fe20000000055 */
[----:B------:R-:W-:-:S02]  /*5f50*/  FFMA R98, R15, R98, R89 ;  /* 0x000000620f627223 */ /* 0x000fc40000000059 */
[----:B------:R-:W5:Y:S04]  /*5f60*/  LDG.E.CONSTANT R19, desc[UR8][R40.64+0x4b9a8] ;  /* 0x04b9a80828137981 */ /* 0x000f68000c1e9900 */
[----:B------:R-:W5:Y:S01]  /*5f70*/  LDG.E.CONSTANT R23, desc[UR8][R40.64+0x4b9b0] ;  /* 0x04b9b00828177981 */ /* 0x000f62000c1e9900 */
[----:B------:R-:W-:-:S03]  /*5f80*/  FFMA R93, R8, R93, R92 ;  /* 0x0000005d085d7223 */ /* 0x000fc6000000005c */
[----:B------:R-:W5:Y:S01]  /*5f90*/  LDL.128 R32, [R1+0x70] ;  /* 0x0000700001207983 */ /* 0x000f620000100c00 */
[----:B------:R-:W-:-:S03]  /*5fa0*/  FFMA R95, R8, R95, R94 ;  /* 0x0000005f085f7223 */ /* 0x000fc6000000005e */
[----:B------:R-:W5:Y:S01]  /*5fb0*/  LDG.E.CONSTANT R25, desc[UR8][R40.64+0x4b770] ;  /* 0x04b7700828197981 */ /* 0x000f62000c1e9900 */
[----:B------:R-:W-:-:S03]  /*5fc0*/  FFMA R99, R8, R99, R98 ;  /* 0x0000006308637223 */ /* 0x000fc60000000062 */
[----:B------:R-:W5:Y:S04]  /*5fd0*/  LDG.E.CONSTANT R16, desc[UR8][R40.64+0x4b9b4] ;  /* 0x04b9b40828107981 */ /* 0x000f68000c1e9900 */
[----:B------:R-:W5:Y:S04]  /*5fe0*/  LDG.E.CONSTANT R18, desc[UR8][R40.64+0x4b9b8] ;  /* 0x04b9b80828127981 */ /* 0x000f68000c1e9900 */
[----:B------:R-:W5:Y:S04]  /*5ff0*/  LDG.E.CONSTANT R20, desc[UR8][R40.64+0x4b9bc] ;  /* 0x04b9bc0828147981 */ /* 0x000f68000c1e9900 */
[----:B------:R-:W5:Y:S01]  /*6000*/  LDG.E.CONSTANT R22, desc[UR8][R40.64+0x4b9c0] ;  /* 0x04b9c00828167981 */ /* 0x000f62000c1e9900 */
[----:B------:R-:W-:-:S03]  /*6010*/  FFMA R102, R9, R102, R93 ;  /* 0x0000006609667223 */ /* 0x000fc6000000005d */
[----:B------:R-:W5:Y:S01]  /*6020*/  LDG.E.CONSTANT R44, desc[UR8][R40.64+0x4b774] ;  /* 0x04b77408282c7981 */ /* 0x000f62000c1e9900 */
[C---:B------:R-:W-:Y:S01]  /*6030*/  FFMA R104, R9.reuse, R104, R95 ;  /* 0x0000006809687223 */ /* 0x040fe2000000005f */
[----:B------:R-:W-:Y:S02]  /*6040*/  FFMA R108, R9, R108, R99 ;  /* 0x0000006c096c7223 */ /* 0x000fe40000000063 */
        /* <DEDUP_REMOVED lines=48> */
[----:B------:R-:W-:-:S03]  /*6350*/  FFMA R115, R28, R115, R114 ;  /* 0x000000731c737223 */ /* 0x000fc60000000072 */
[----:B------:R-:W5:Y:S04]  /*6360*/  LDG.E.CONSTANT R83, desc[UR8][R40.64+0x4ba44] ;  /* 0x04ba440828537981 */ /* 0x000f68000c1e9900 */
[----:B------:R-:W5:Y:S04]  /*6370*/  LDG.E.CONSTANT R85, desc[UR8][R40.64+0x4ba48] ;  /* 0x04ba480828557981 */ /* 0x000f68000c1e9900 */
[----:B------:R-:W5:Y:S04]  /*6380*/  LDG.E.CONSTANT R87, desc[UR8][R40.64+0x4ba4c] ;  /* 0x04ba4c0828577981 */ /* 0x000f68000c1e9900 */
[----:B------:R-:W5:Y:S04]  /*6390*/  LDG.E.CONSTANT R89, desc[UR8][R40.64+0x4ba50] ;  /* 0x04ba500828597981 */ /* 0x000f68000c1e9900 */
[----:B------:R-:W5:Y:S01]  /*63a0*/  LDG.E.CONSTANT R91, desc[UR8][R40.64+0x4b798] ;  /* 0x04b79808285b7981 */ /* 0x000f62000c1e9900 */
[C---:B------:R-:W-:Y:S01]  /*63b0*/  FFMA R113, R28.reuse, R113, R112 ;  /* 0x000000711c717223 */ /* 0x040fe20000000070 */
[----:B------:R-:W-:-:S02]  /*63c0*/  FFMA R24, R28, R119, R24 ;  /* 0x000000771c187223 */ /* 0x000fc40000000018 */
[----:B------:R-:W5:Y:S01]  /*63d0*/  LDG.E.CONSTANT R86, desc[UR8][R40.64+0x4ba54] ;  /* 0x04ba540828567981 */ /* 0x000f62000c1e9900 */
[----:B------:R-:W-:-:S03]  /*63e0*/  FFMA R28, R29, R4, R115 ;  /* 0x000000041d1c7223 */ /* 0x000fc60000000073 */
        /* <DEDUP_REMOVED lines=30> */
[----:B------:R-:W5:Y:S04]  /*65d0*/  LDG.E.CONSTANT R116, desc[UR8][R40.64+0x4bab4] ;  /* 0x04bab40828747981 */ /* 0x000f68000c1e9900 */
[----:B------:R-:W5:Y:S04]  /*65e0*/  LDG.E.CONSTANT R118, desc[UR8][R40.64+0x4bab8] ;  /* 0x04bab80828767981 */ /* 0x000f68000c1e9900 */
[----:B------:R-:W5:Y:S04]  /*65f0*/  LDG.E.CONSTANT R120, desc[UR8][R40.64+0x4babc] ;  /* 0x04babc0828787981 */ /* 0x000f68000c1e9900 */
[----:B------:R-:W5:Y:S01]  /*6600*/  LDL.128 R36, [R1+0xb0] ;  /* 0x0000b00001247983 */ /* 0x000f620000100c00 */
[----:B--2---:R-:W-:-:S03]  /*6610*/  FFMA R0, R29, R0, R24 ;  /* 0x000000001d007223 */ /* 0x004fc60000000018 */
[----:B------:R-:W2:Y:S04]  /*6620*/  LDG.E.CONSTANT R29, desc[UR8][R40.64+0x4bac4] ;  /* 0x04bac408281d7981 */ /* 0x000ea8000c1e9900 */
[----:B------:R-:W2:Y:S01]  /*6630*/  LDG.E.CONSTANT R27, desc[UR8][R40.64+0x4bac8] ;  /* 0x04bac808281b7981 */ /* 0x000ea2000c1e9900 */
[----:B----4-:R-:W-:-:S03]  /*6640*/  FFMA R24, R30, R3, R123 ;  /* 0x000000031e187223 */ /* 0x010fc6000000007b */
[----:B------:R-:W4:Y:S01]  /*6650*/  LDG.E.CONSTANT R3, desc[UR8][R40.64+0x4bacc] ;  /* 0x04bacc0828037981 */ /* 0x000f22000c1e9900 */
[C---:B---3--:R-:W-:Y:S01]  /*6660*/  FFMA R123, R30.reuse, R17, R26 ;  /* 0x000000111e7b7223 */ /* 0x048fe2000000001a */
[C---:B-----5:R-:W-:Y:S01]  /*6670*/  FFMA R17, R31.reuse, R2, R24 ;  /* 0x000000021f117223 */ /* 0x060fe20000000018 */
[C---:B------:R-:W-:Y:S01]  /*6680*/  FFMA R19, R30.reuse, R19, R28 ;  /* 0x000000131e137223 */ /* 0x040fe2000000001c */
[C---:B------:R-:W-:Y:S01]  /*6690*/  FFMA R21, R30.reuse, R21, R42 ;  /* 0x000000151e157223 */ /* 0x040fe2000000002a */
[----:B------:R-:W-:Y:S01]  /*66a0*/  FFMA R23, R30, R23, R0 ;  /* 0x000000171e177223 */ /* 0x000fe20000000000 */
[C---:B------:R-:W-:Y:S01]  /*66b0*/  FFMA R0, R32.reuse, R25, R17 ;  /* 0x0000001920007223 */ /* 0x040fe20000000011 */
[C---:B------:R-:W-:Y:S01]  /*66c0*/  FFMA R16, R31.reuse, R16, R123 ;  /* 0x000000101f107223 */ /* 0x040fe2000000007b */
        /* <DEDUP_REMOVED lines=13> */
[----:B------:R-:W-:Y:S01]  /*67a0*/  FFMA R17, R35, R54, R0 ;  /* 0x0000003623117223 */ /* 0x000fe20000000000 */
[C---:B------:R-:W-:Y:S01]  /*67b0*/  FFMA R53, R34.reuse, R53, R46 ;  /* 0x0000003522357223 */ /* 0x040fe2000000002e */
[C---:B------:R-:W-:Y:S01]  /*67c0*/  FFMA R55, R34.reuse, R55, R48 ;  /* 0x0000003722377223 */ /* 0x040fe20000000030 */
[C---:B------:R-:W-:Y:S01]  /*67d0*/  FFMA R57, R34.reuse, R57, R50 ;  /* 0x0000003922397223 */ /* 0x040fe20000000032 */
[----:B------:R-:W-:Y:S01]  /*67e0*/  FFMA R59, R34, R59, R52 ;  /* 0x0000003b223b7223 */ /* 0x000fe20000000034 */
        /* <DEDUP_REMOVED lines=123> */
[C---:B------:R-:W-:Y:S01]  /*6fa0*/  FFMA R113, R7.reuse, R116, R113 ;  /* 0x0000007407717223 */ /* 0x040fe20000000071 */
[C---:B------:R-:W-:Y:S02]  /*6fb0*/  FFMA R35, R7.reuse, R122, R35 ;  /* 0x0000007a07237223 */ /* 0x040fe40000000023 */
[----:B------:R-:W5:Y:S01]  /*6fc0*/  LDG.E.CONSTANT R32, desc[UR8][R40.64+0x4bb98] ;  /* 0x04bb980828207981 */ /* 0x000f62000c1e9900 */
[----:B------:R-:W-:-:S03]  /*6fd0*/  FFMA R115, R7, R118, R115 ;  /* 0x0000007607737223 */ /* 0x000fc60000000073 */
[----:B------:R-:W5:Y:S01]  /*6fe0*/  LDG.E.CONSTANT R42, desc[UR8][R40.64+0x4b7e4] ;  /* 0x04b7e408282a7981 */ /* 0x000f62000c1e9900 */
[----:B------:R-:W-:-:S03]  /*6ff0*/  FFMA R123, R7, R120, R117 ;  /* 0x00000078077b7223 */ /* 0x000fc60000000075 */
[----:B------:R-:W5:Y:S01]  /*7000*/  LDG.E.CONSTANT R53, desc[UR8][R40.64+0x4bba4] ;  /* 0x04bba40828357981 */ /* 0x000f62000c1e9900 */
[----:B------:R-:W-:-:S03]  /*7010*/  FFMA R26, R36, R121, R5 ;  /* 0x00000079241a7223 */ /* 0x000fc60000000005 */
        /* <DEDUP_REMOVED lines=15> */
[----:B------:R-:W5:Y:S01]  /*7110*/  LDG.E.CONSTANT R22, desc[UR8][R40.64+0x4bbd4] ;  /* 0x04bbd40828167981 */ /* 0x000f62000c1e9900 */
[----:B--2---:R-:W-:-:S03]  /*7120*/  FFMA R119, R36, R29, R113 ;  /* 0x0000001d24777223 */ /* 0x004fc60000000071 */
[----:B------:R-:W2:Y:S01]  /*7130*/  LDG.E.CONSTANT R24, desc[UR8][R40.64+0x4bbc0] ;  /* 0x04bbc00828187981 */ /* 0x000ea2000c1e9900 */
[----:B------:R-:W-:-:S03]  /*7140*/  FFMA R121, R36, R27, R115 ;  /* 0x0000001b24797223 */ /* 0x000fc60000000073 */
        /* <DEDUP_REMOVED lines=13> */
[----:B------:R-:W2:Y:S01]  /*7220*/  LDG.E.CONSTANT R106, desc[UR8][R40.64+0x4bc00] ;  /* 0x04bc0008286a7981 */ /* 0x000ea2000c1e9900 */
[----:B----4-:R-:W-:-:S03]  /*7230*/  FFMA R123, R36, R3, R123 ;  /* 0x00000003247b7223 */ /* 0x010fc6000000007b */
[----:B------:R-:W4:Y:S04]  /*7240*/  LDG.E.CONSTANT R102, desc[UR8][R40.64+0x4b7f4] ;  /* 0x04b7f40828667981 */ /* 0x000f28000c1e9900 */
[----:B------:R-:W4:Y:S04]  /*7250*/  LDG.E.CONSTANT R3, desc[UR8][R40.64+0x4b7f8] ;  /* 0x04b7f80828037981 */ /* 0x000f28000c1e9900 */
[----:B------:R-:W4:Y:S01]  /*7260*/  LDG.E.CONSTANT R122, desc[UR8][R40.64+0x4b7fc] ;  /* 0x04b7fc08287a7981 */ /* 0x000f22000c1e9900 */
[----:B---3--:R-:W-:-:S04]  /*7270*/  FFMA R2, R37, R2, R119 ;  /* 0x0000000225027223 */ /* 0x008fc80000000077 */
[----:B-----5:R-:W-:Y:S01]  /*7280*/  FFMA R21, R38, R21, R2 ;  /* 0x0000001526157223 */ /* 0x020fe20000000002 */
[----:B------:R-:W-:-:S04]  /*7290*/  FFMA R12, R37, R12, R121 ;  /* 0x0000000c250c7223 */ /* 0x000fc80000000079 */
[----:B------:R-:W-:Y:S01]  /*72a0*/  FFMA R19, R38, R19, R12 ;  /* 0x0000001326137223 */ /* 0x000fe2000000000c */
[----:B------:R-:W-:-:S04]  /*72b0*/  FFMA R14, R37, R14, R123 ;  /* 0x0000000e250e7223 */ /* 0x000fc8000000007b */
[----:B------:R-:W-:-:S04]  /*72c0*/  FFMA R17, R38, R17, R14 ;  /* 0x0000001126117223 */ /* 0x000fc8000000000e */
[----:B------:R-:W-:Y:S01]  /*72d0*/  FFMA R94, R39, R94, R17 ;  /* 0x0000005e275e7223 */ /* 0x000fe20000000011 */
[----:B------:R-:W-:-:S04]  /*72e0*/  FFMA R35, R36, R15, R35 ;  /* 0x0000000f24237223 */ /* 0x000fc80000000023 */
[----:B------:R-:W-:Y:S01]  /*72f0*/  FFMA R16, R37, R16, R35 ;  /* 0x0000001025107223 */ /* 0x000fe20000000023 */
[C---:B------:R-:W-:Y:S01]  /*7300*/  FFMA R96, R39.reuse, R96, R19 ;  /* 0x0000006027607223 */ /* 0x040fe20000000013 */
[----:B------:R-:W-:-:S03]  /*7310*/  FFMA R98, R39, R98, R21 ;  /* 0x0000006227627223 */ /* 0x000fc60000000015 */
[C---:B------:R-:W-:Y:S01]  /*7320*/  FFMA R101, R44.reuse, R101, R96 ;  /* 0x000000652c657223 */ /* 0x040fe20000000060 */
[----:B------:R-:W-:-:S03]  /*7330*/  FFMA R99, R44, R99, R94 ;  /* 0x000000632c637223 */ /* 0x000fc6000000005e */
[C---:B------:R-:W-:Y:S01]  /*7340*/  FFMA R86, R45.reuse, R86, R101 ;  /* 0x000000562d567223 */ /* 0x040fe20000000065 */
[----:B------:R-:W-:Y:S01]  /*7350*/  FFMA R84, R45, R84, R99 ;  /* 0x000000542d547223 */ /* 0x000fe20000000063 */
[----:B------:R-:W-:Y:S01]  /*7360*/  FFMA R103, R44, R103, R98 ;  /* 0x000000672c677223 */ /* 0x000fe20000000062 */
[----:B------:R-:W-:-:S04]  /*7370*/  FFMA R15, R37, R0, R26 ;  /* 0x00000000250f7223 */ /* 0x000fc8000000001a */
[C---:B------:R-:W-:Y:S01]  /*7380*/  FFMA R0, R38.reuse, R13, R15 ;  /* 0x0000000d26007223 */ /* 0x040fe2000000000f */
[----:B------:R-:W-:-:S03]  /*7390*/  FFMA R107, R38, R107, R16 ;  /* 0x0000006b266b7223 */ /* 0x000fc60000000010 */
[----:B------:R-:W-:Y:S01]  /*73a0*/  FFMA R13, R39, R100, R0 ;  /* 0x00000064270d7223 */ /* 0x000fe20000000000 */
[----:B------:R-:W-:Y:S01]  /*73b0*/  FFMA R88, R45, R88, R103 ;  /* 0x000000582d587223 */ /* 0x000fe20000000067 */
[----:B------:R-:W-:Y:S02]  /*73c0*/  FFMA R92, R39, R92, R107 ;  /* 0x0000005c275c7223 */ /* 0x000fe4000000006b */
[----:B------:R-:W-:Y:S01]  /*73d0*/  FFMA R0, R44, R105, R13 ;  /* 0x000000692c007223 */ /* 0x000fe2000000000d */
[----:B------:R-:W-:Y:S01]  /*73e0*/  FFMA R93, R46, R93, R88 ;  /* 0x0000005d2e5d7223 */ /* 0x000fe20000000058 */
[----:B------:R-:W-:Y:S02]  /*73f0*/  FFMA R97, R44, R97, R92 ;  /* 0x000000612c617223 */ /* 0x000fe4000000005c */
[----:B------:R-:W-:Y:S01]  /*7400*/  FFMA R13, R45, R90, R0 ;  /* 0x0000005a2d0d7223 */ /* 0x000fe20000000000 */
[----:B------:R-:W-:Y:S01]  /*7410*/  FFMA R91, R46, R91, R86 ;  /* 0x0000005b2e5b7223 */ /* 0x000fe20000000056 */
[----:B------:R-:W-:-:S02]  /*7420*/  FFMA R78, R47, R78, R93 ;  /* 0x0000004e2f4e7223 */ /* 0x000fc4000000005d */
[C---:B------:R-:W-:Y:S01]  /*7430*/  FFMA R0, R46.reuse, R95, R13 ;  /* 0x0000005f2e007223 */ /* 0x040fe2000000000d */
[----:B------:R-:W-:Y:S01]  /*7440*/  FFMA R82, R45, R82, R97 ;  /* 0x000000522d527223 */ /* 0x000fe20000000061 */
        /* <DEDUP_REMOVED lines=10> */
[----:B------:R-:W-:Y:S01]  /*74f0*/  FFMA R79, R4, R79, R74 ;  /* 0x0000004f044f7223 */ /* 0x000fe2000000004a */
[C---:B------:R-:W-:Y:S01]  /*7500*/  FFMA R66, R5.reuse, R66, R81 ;  /* 0x0000004205427223 */ /* 0x040fe20000000051 */
        /* <DEDUP_REMOVED lines=22> */
[----:B------:R-:W0:Y:S01]  /*7670*/  S2R R13, SR_TID.X ;  /* 0x00000000000d7919 */ /* 0x000e220000002100 */
        /* <DEDUP_REMOVED lines=9> */
[----:B------:R-:W0:Y:S01]  /*7710*/  S2UR UR4, SR_CTAID.X ;  /* 0x00000000000479c3 */ /* 0x000e220000002500 */
[----:B------:R-:W-:-:S07]  /*7720*/  FFMA R0, R48, R23, R53 ;  /* 0x0000001730007223 */ /* 0x000fce0000000035 */
[----:B------:R-:W0:Y:S01]  /*7730*/  LDC R6, c[0x0][0x360] ;  /* 0x0000d800ff067b82 */ /* 0x000e220000000800 */
[----:B------:R-:W-:Y:S01]  /*7740*/  FFMA R28, R10, R117, R28 ;  /* 0x000000750a1c7223 */ /* 0x000fe2000000001c */
[----:B------:R-:W-:Y:S01]  /*7750*/  FFMA R114, R11, R114, R109 ;  /* 0x000000720b727223 */ /* 0x000fe2000000006d */
[C---:B------:R-:W-:Y:S01]  /*7760*/  FFMA R33, R48.reuse, R33, R116 ;  /* 0x0000002130217223 */ /* 0x040fe20000000074 */
[----:B------:R-:W-:Y:S01]  /*7770*/  FFMA R5, R49, R22, R0 ;  /* 0x0000001631057223 */ /* 0x000fe20000000000 */
[----:B--2---:R-:W-:Y:S01]  /*7780*/  FFMA R24, R11, R24, R28 ;  /* 0x000000180b187223 */ /* 0x004fe2000000001c */
[C---:B------:R-:W-:Y:S01]  /*7790*/  FFMA R31, R48.reuse, R31, R114 ;  /* 0x0000001f301f7223 */ /* 0x040fe20000000072 */
[C---:B------:R-:W-:Y:S02]  /*77a0*/  FFMA R20, R49.reuse, R20, R33 ;  /* 0x0000001431147223 */ /* 0x040fe40000000021 */
[----:B------:R-:W-:Y:S01]  /*77b0*/  FFMA R24, R48, R29, R24 ;  /* 0x0000001d30187223 */ /* 0x000fe20000000018 */
[----:B------:R-:W-:Y:S01]  /*77c0*/  FFMA R18, R49, R18, R31 ;  /* 0x0000001231127223 */ /* 0x000fe2000000001f */
[----:B------:R-:W-:-:S02]  /*77d0*/  FFMA R0, R50, R27, R5 ;  /* 0x0000001b32007223 */ /* 0x000fc40000000005 */
[----:B------:R-:W1:Y:S01]  /*77e0*/  LDC.64 R4, c[0x0][0x388] ;  /* 0x0000e200ff047b82 */ /* 0x000e620000000a00 */
[C---:B------:R-:W-:Y:S01]  /*77f0*/  FFMA R25, R50.reuse, R25, R20 ;  /* 0x0000001932197223 */ /* 0x040fe20000000014 */
[----:B------:R-:W-:Y:S01]  /*7800*/  FFMA R9, R49, R104, R24 ;  /* 0x0000006831097223 */ /* 0x000fe20000000018 */
[----:B------:R-:W-:Y:S01]  /*7810*/  FFMA R115, R50, R115, R18 ;  /* 0x0000007332737223 */ /* 0x000fe20000000012 */
[C---:B------:R-:W-:Y:S01]  /*7820*/  FFMA R112, R51.reuse, R112, R0 ;  /* 0x0000007033707223 */ /* 0x040fe20000000000 */
[----:B------:R-:W-:Y:S01]  /*7830*/  FFMA R25, R51, R110, R25 ;  /* 0x0000006e33197223 */ /* 0x000fe20000000019 */
[----:B------:R-:W-:-:S03]  /*7840*/  FFMA R48, R48, R113, R7 ;  /* 0x0000007130307223 */ /* 0x000fc60000000007 */
[----:B------:R-:W-:Y:S01]  /*7850*/  FADD R7, R112, R25 ;  /* 0x0000001970077221 */ /* 0x000fe20000000000 */
[----:B------:R-:W-:Y:S01]  /*7860*/  FFMA R9, R50, R111, R9 ;  /* 0x0000006f32097223 */ /* 0x000fe20000000009 */
[C---:B------:R-:W-:Y:S01]  /*7870*/  FFMA R108, R51.reuse, R108, R115 ;  /* 0x0000006c336c7223 */ /* 0x040fe20000000073 */
[----:B0-----:R-:W-:Y:S02]  /*7880*/  IMAD R0, R6, UR4, R13 ;  /* 0x0000000406007c24 */ /* 0x001fe4000f8e020d */
[----:B------:R-:W-:Y:S01]  /*7890*/  FFMA R9, R51, R106, R9 ;  /* 0x0000006a33097223 */ /* 0x000fe20000000009 */
[----:B------:R-:W-:Y:S01]  /*78a0*/  FADD R2, R108, R7 ;  /* 0x000000076c027221 */ /* 0x000fe20000000000 */
[----:B----4-:R-:W-:-:S03]  /*78b0*/  FFMA R49, R49, R102, R48 ;  /* 0x0000006631317223 */ /* 0x010fc60000000030 */
[----:B------:R-:W-:Y:S01]  /*78c0*/  FADD R7, R9, R2 ;  /* 0x0000000209077221 */ /* 0x000fe20000000000 */
[----:B------:R-:W-:Y:S01]  /*78d0*/  FFMA R50, R50, R3, R49 ;  /* 0x0000000332327223 */ /* 0x000fe20000000031 */
[----:B------:R-:W-:Y:S02]  /*78e0*/  SHF.L.U32 R3, R0, 0x2, RZ ;  /* 0x0000000200037819 */ /* 0x000fe400000006ff */
[C---:B------:R-:W-:Y:S01]  /*78f0*/  FFMA R11, R7.reuse, -0.25, R112 ;  /* 0xbe800000070b7823 */ /* 0x040fe20000000070 */
[C---:B------:R-:W-:Y:S01]  /*7900*/  FFMA R25, R7.reuse, -0.25, R25 ;  /* 0xbe80000007197823 */ /* 0x040fe20000000019 */
[----:B------:R-:W-:Y:S01]  /*7910*/  FFMA R13, R7, -0.25, R108 ;  /* 0xbe800000070d7823 */ /* 0x000fe2000000006c */
[----:B------:R-:W-:Y:S01]  /*7920*/  FFMA R50, R51, R122, R50 ;  /* 0x0000007a33327223 */ /* 0x000fe20000000032 */
[----:B------:R-:W-:Y:S01]  /*7930*/  FFMA R7, R7, -0.25, R9 ;  /* 0xbe80000007077823 */ /* 0x000fe20000000009 */
[----:B-1----:R-:W-:-:S04]  /*7940*/  IMAD.WIDE R2, R3, 0x4, R4 ;  /* 0x0000000403027825 */ /* 0x002fc800078e0204 */
[C---:B------:R-:W-:Y:S01]  /*7950*/  FADD R11, R50.reuse, R11 ;  /* 0x0000000b320b7221 */ /* 0x040fe20000000000 */
[C---:B------:R-:W-:Y:S01]  /*7960*/  FADD R25, R50.reuse, R25 ;  /* 0x0000001932197221 */ /* 0x040fe20000000000 */
[C---:B------:R-:W-:Y:S01]  /*7970*/  FADD R13, R50.reuse, R13 ;  /* 0x0000000d320d7221 */ /* 0x040fe20000000000 */
[----:B------:R-:W-:Y:S02]  /*7980*/  FADD R7, R50, R7 ;  /* 0x0000000732077221 */ /* 0x000fe40000000000 */
[----:B------:R-:W-:Y:S04]  /*7990*/  STG.E desc[UR8][R2.64], R11 ;  /* 0x0000000b02007986 */ /* 0x000fe8000c101908 */
[----:B------:R-:W-:Y:S04]  /*79a0*/  STG.E desc[UR8][R2.64+0x4], R25 ;  /* 0x0000041902007986 */ /* 0x000fe8000c101908 */
[----:B------:R-:W-:Y:S04]  /*79b0*/  STG.E desc[UR8][R2.64+0x8], R13 ;  /* 0x0000080d02007986 */ /* 0x000fe8000c101908 */
[----:B------:R-:W-:Y:S01]  /*79c0*/  STG.E desc[UR8][R2.64+0xc], R7 ;  /* 0x00000c0702007986 */ /* 0x000fe2000c101908 */
[----:B------:R-:W-:Y:S05]  /*79d0*/  EXIT ;  /* 0x000000000000794d */ /* 0x000fea0003800000 */
.L_x_4:
[----:B------:R-:W-:-:S00]  /*79e0*/  BRA `(.L_x_4) ;  /* 0xfffffffc00fc7947 */ /* 0x000fc0000383ffff */
[----:B------:R-:W-:-:S00]  /*79f0*/  NOP ;  /* 0x0000000000007918 */ /* 0x000fc00000000000 */
        /* <DEDUP_REMOVED lines=8> */
.L_x_45:


//--------------------- .text.dqn_forward_pass    --------------------------
	.section	.text.dqn_forward_pass,"ax",@progbits
	.align	128
        .global         dqn_forward_pass
        .type           dqn_forward_pass,@function
        .size           dqn_forward_pass,(.L_x_46 - dqn_forward_pass)
        .other          dqn_forward_pass,@"STO_CUDA_ENTRY STV_DEFAULT"
dqn_forward_pass:
.text.dqn_forward_pass:
[----:B------:R-:W0:Y:S01]  /*0000*/  LDC R1, c[0x0][0x37c] ;  /* 0x0000df00ff017b82 */ /* 0x000e220000000800 */
[----:B------:R-:W1:Y:S01]  /*0010*/  S2R R0, SR_CTAID.X ;  /* 0x0000000000007919 */ /* 0x000e620000002500 */
[----:B------:R-:W1:Y:S01]  /*0020*/  LDCU UR4, c[0x0][0x3e0] ;  /* 0x00007c00ff0477ac */ /* 0x000e620008000800 */
[----:B0-----:R-:W-:Y:S02]  /*0030*/  IADD3 R1, PT, PT, R1, -0xb0, RZ ;  /* 0xffffff5001017810 */ /* 0x001fe40007ffe0ff */
[----:B-1----:R-:W-:-:S13]  /*0040*/  ISETP.GE.AND P0, PT, R0, UR4, PT ;  /* 0x0000000400007c0c */ /* 0x002fda000bf06270 */
[----:B------:R-:W-:Y:S05]  /*0050*/  @P0 EXIT ;  /* 0x000000000000094d */ /* 0x000fea0003800000 */
[----:B------:R-:W0:Y:S01]  /*0060*/  LDC.64 R14, c[0x0][0x380] ;  /* 0x0000e000ff0e7b82 */ /* 0x000e220000000a00 */
[----:B------:R-:W1:Y:S01]  /*0070*/  LDCU.64 UR16, c[0x0][0x358] ;  /* 0x00006b00ff1077ac */ /* 0x000e620008000a00 */
[----:B------:R-:W-:-:S05]  /*0080*/  IMAD R38, R0, 0x8c, RZ ;  /* 0x0000008c00267824 */ /* 0x000fca00078e02ff */
[C---:B------:R-:W-:Y:S02]  /*0090*/  IADD3 R5, PT, PT, R38.reuse, 0x4, RZ ;  /* 0x0000000426057810 */ /* 0x040fe40007ffe0ff */
[C---:B------:R-:W-:Y:S02]  /*00a0*/  IADD3 R9, PT, PT, R38.reuse, 0xc, RZ ;  /* 0x0000000c26097810 */ /* 0x040fe40007ffe0ff */
[C---:B------:R-:W-:Y:S02]  /*00b0*/  IADD3 R13, PT, PT, R38.reuse, 0x14, RZ ;  /* 0x00000014260d7810 */ /* 0x040fe40007ffe0ff */
[C---:B------:R-:W-:Y:S02]  /*00c0*/  IADD3 R7, PT, PT, R38.reuse, 0x8, RZ ;  /* 0x0000000826077810 */ /* 0x040fe40007ffe0ff */
[----:B------:R-:W-:Y:S01]  /*00d0*/  IADD3 R11, PT, PT, R38, 0x10, RZ ;  /* 0x00000010260b7810 */ /* 0x000fe20007ffe0ff */
[----:B0-----:R-:W-:-:S04]  /*00e0*/  IMAD.WIDE.U32 R4, R5, 0x4, R14 ;  /* 0x0000000405047825 */ /* 0x001fc800078e000e */
[--C-:B------:R-:W-:Y:S01]  /*00f0*/  IMAD.WIDE.U32 R2, R38, 0x4, R14.reuse ;  /* 0x0000000426027825 */ /* 0x100fe200078e000e */
[----:B-1----:R-:W2:Y:S03]  /*0100*/  LDG.E.CONSTANT R45, desc[UR16][R4.64] ;  /* 0x00000010042d7981 */ /* 0x002ea6000c1e9900 */
[--C-:B------:R-:W-:Y:S01]  /*0110*/  IMAD.WIDE.U32 R8, R9, 0x4, R14.reuse ;  /* 0x0000000409087825 */ /* 0x100fe200078e000e */
[----:B------:R-:W3:Y:S04]  /*0120*/  LDG.E.CONSTANT R39, desc[UR16][R4.64+0x4] ;  /* 0x0000041004277981 */ /* 0x000ee8000c1e9900 */
[----:B------:R-:W4:Y:S01]  /*0130*/  LDG.E.CONSTANT R40, desc[UR16][R4.64+0x8] ;  /* 0x0000081004287981 */ /* 0x000f22000c1e9900 */
[----:B------:R-:W-:-:S03]  /*0140*/  IMAD.WIDE.U32 R6, R7, 0x4, R14 ;  /* 0x0000000407067825 */ /* 0x000fc600078e000e */
[----:B------:R0:W5:Y:S04]  /*0150*/  LDG.E.CONSTANT R41, desc[UR16][R4.64+0xc] ;  /* 0x00000c1004297981 */ /* 0x000168000c1e9900 */
[----:B------:R-:W2:Y:S04]  /*0160*/  LDG.E.CONSTANT R46, desc[UR16][R2.64] ;  /* 0x00000010022e7981 */ /* 0x000ea8000c1e9900 */
[----:B------:R-:W3:Y:S01]  /*0170*/  LDG.E.CONSTANT R42, desc[UR16][R2.64+0x4] ;  /* 0x00000410022a7981 */ /* 0x000ee2000c1e9900 */
[----:B0-----:R-:W-:Y:S01]  /*0180*/  IMAD.WIDE.U32 R4, R13, 0x4, R14 ;  /* 0x000000040d047825 */ /* 0x001fe200078e000e */
[----:B------:R-:W-:-:S02]  /*0190*/  IADD3 R13, PT, PT, R38, 0x1c, RZ ;  /* 0x0000001c260d7810 */ /* 0x000fc40007ffe0ff */
[----:B------:R-:W4:Y:S04]  /*01a0*/  LDG.E.CONSTANT R43, desc[UR16][R2.64+0x8] ;  /* 0x00000810022b7981 */ /* 0x000f28000c1e9900 */
[----:B------:R0:W5:Y:S04]  /*01b0*/  LDG.E.CONSTANT R44, desc[UR16][R2.64+0xc] ;  /* 0x00000c10022c7981 */ /* 0x000168000c1e9900 */
[----:B------:R-:W5:Y:S04]  /*01c0*/  LDG.E.CONSTANT R34, desc[UR16][R8.64] ;  /* 0x0000001008227981 */ /* 0x000f68000c1e9900 */
[----:B------:R-:W5:Y:S01]  /*01d0*/  LDG.E.CONSTANT R33, desc[UR16][R8.64+0x4] ;  /* 0x0000041008217981 */ /* 0x000f62000c1e9900 */
[----:B0-----:R-:W-:Y:S01]  /*01e0*/  IMAD.WIDE.U32 R2, R11, 0x4, R14 ;  /* 0x000000040b027825 */ /* 0x001fe200078e000e */
[----:B------:R-:W-:-:S02]  /*01f0*/  IADD3 R11, PT, PT, R38, 0x18, RZ ;  /* 0x00000018260b7810 */ /* 0x000fc40007ffe0ff */
[----:B------:R-:W5:Y:S04]  /*0200*/  LDG.E.CONSTANT R32, desc[UR16][R8.64+0x8] ;  /* 0x0000081008207981 */ /* 0x000f68000c1e9900 */
        /* <DEDUP_REMOVED lines=15> */
[----:B0-----:R-:W-:-:S03]  /*0300*/  IMAD.WIDE.U32 R4, R13, 0x4, R14 ;  /* 0x000000040d047825 */ /* 0x001fc600078e000e */
[----:B------:R-:W5:Y:S04]  /*0310*/  LDG.E.CONSTANT R20, desc[UR16][R6.64+0x8] ;  /* 0x0000081006147981 */ /* 0x000f68000c1e9900 */
[----:B------:R0:W5:Y:S04]  /*0320*/  LDG.E.CONSTANT R10, desc[UR16][R6.64+0xc] ;  /* 0x00000c10060a7981 */ /* 0x000168000c1e9900 */
[----:B------:R-:W5:Y:S04]  /*0330*/  LDG.E.CONSTANT R30, desc[UR16][R2.64] ;  /* 0x00000010021e7981 */ /* 0x000f68000c1e9900 */
[----:B------:R-:W5:Y:S01]  /*0340*/  LDG.E.CONSTANT R29, desc[UR16][R2.64+0x4] ;  /* 0x00000410021d7981 */ /* 0x000f62000c1e9900 */
[----:B0-----:R-:W-:-:S03]  /*0350*/  IADD3 R7, PT, PT, R38, 0x2c, RZ ;  /* 0x0000002c26077810 */ /* 0x001fc60007ffe0ff */
        /* <DEDUP_REMOVED lines=9> */
[----:B0-----:R-:W-:-:S03]  /*03f0*/  IMAD.WIDE.U32 R8, R7, 0x4, R14 ;  /* 0x0000000407087825 */ /* 0x001fc600078e000e */
[----:B------:R-:W5:Y:S01]  /*0400*/  LDG.E.CONSTANT R105, desc[UR16][R4.64+0x8] ;  /* 0x0000081004697981 */ /* 0x000f62000c1e9900 */
[----:B------:R-:W-:-:S03]  /*0410*/  IADD3 R7, PT, PT, R38, 0x34, RZ ;  /* 0x0000003426077810 */ /* 0x000fc60007ffe0ff */
[----:B------:R0:W5:Y:S01]  /*0420*/  LDG.E.CONSTANT R104, desc[UR16][R4.64+0xc] ;  /* 0x00000c1004687981 */ /* 0x000162000c1e9900 */
[C---:B------:R-:W-:Y:S01]  /*0430*/  IADD3 R11, PT, PT, R38.reuse, 0x28, RZ ;  /* 0x00000028260b7810 */ /* 0x040fe20007ffe0ff */
[----:B------:R-:W-:Y:S02]  /*0440*/  IMAD.WIDE.U32 R6, R7, 0x4, R14 ;  /* 0x0000000407067825 */ /* 0x000fe400078e000e */
[----:B------:R-:W5:Y:S04]  /*0450*/  LDG.E.CONSTANT R111, desc[UR16][R2.64] ;  /* 0x00000010026f7981 */ /* 0x000f68000c1e9900 */
[----:B------:R-:W5:Y:S01]  /*0460*/  LDG.E.CONSTANT R110, desc[UR16][R2.64+0x4] ;  /* 0x00000410026e7981 */ /* 0x000f62000c1e9900 */
[----:B0-----:R-:W-:-:S03]  /*0470*/  IADD3 R5, PT, PT, R38, 0x38, RZ ;  /* 0x0000003826057810 */ /* 0x001fc60007ffe0ff */
[----:B------:R-:W5:Y:S02]  /*0480*/  LDG.E.CONSTANT R109, desc[UR16][R2.64+0x8] ;  /* 0x00000810026d7981 */ /* 0x000f64000c1e9900 */
[----:B------:R-:W-:Y:S02]  /*0490*/  IMAD.WIDE.U32 R4, R5, 0x4, R14 ;  /* 0x0000000405047825 */ /* 0x000fe400078e000e */
[----:B------:R0:W5:Y:S04]  /*04a0*/  LDG.E.CONSTANT R108, desc[UR16][R2.64+0xc] ;  /* 0x00000c10026c7981 */ /* 0x000168000c1e9900 */
[----:B------:R-:W5:Y:S04]  /*04b0*/  LDG.E.CONSTANT R99, desc[UR16][R8.64] ;  /* 0x0000001008637981 */ /* 0x000f68000c1e9900 */
[----:B------:R-:W5:Y:S01]  /*04c0*/  LDG.E.CONSTANT R98, desc[UR16][R8.64+0x4] ;  /* 0x0000041008627981 */ /* 0x000f62000c1e9900 */
[----:B0-----:R-:W-:-:S03]  /*04d0*/  IADD3 R3, PT, PT, R38, 0x3c, RZ ;  /* 0x0000003c26037810 */ /* 0x001fc60007ffe0ff */
[----:B------:R-:W5:Y:S04]  /*04e0*/  LDG.E.CONSTANT R97, desc[UR16][R8.64+0x8] ;  /* 0x0000081008617981 */ /* 0x000f68000c1e9900 */
[----:B------:R0:W5:Y:S01]  /*04f0*/  LDG.E.CONSTANT R96, desc[UR16][R8.64+0xc] ;  /* 0x00000c1008607981 */ /* 0x000162000c1e9900 */
[--C-:B------:R-:W-:Y:S01]  /*0500*/  IMAD.WIDE.U32 R12, R11, 0x4, R14.reuse ;  /* 0x000000040b0c7825 */ /* 0x100fe200078e000e */
[----:B------:R-:W-:Y:S02]  /*0510*/  IADD3 R17, PT, PT, R38, 0x30, RZ ;  /* 0x0000003026117810 */ /* 0x000fe40007ffe0ff */
[----:B------:R-:W5:Y:S01]  /*0520*/  LDG.E.CONSTANT R87, desc[UR16][R4.64] ;  /* 0x0000001004577981 */ /* 0x000f62000c1e9900 */
[----:B------:R-:W-:-:S03]  /*0530*/  IMAD.WIDE.U32 R2, R3, 0x4, R14 ;  /* 0x0000000403027825 */ /* 0x000fc600078e000e */
[----:B------:R-:W5:Y:S01]  /*0540*/  LDG.E.CONSTANT R86, desc[UR16][R4.64+0x4] ;  /* 0x0000041004567981 */ /* 0x000f62000c1e9900 */
[----:B0-----:R-:W-:-:S03]  /*0550*/  IADD3 R9, PT, PT, R38, 0x40, RZ ;  /* 0x0000004026097810 */ /* 0x001fc60007ffe0ff */
[----:B------:R-:W5:Y:S01]  /*0560*/  LDG.E.CONSTANT R85, desc[UR16][R4.64+0x8] ;  /* 0x0000081004557981 */ /* 0x000f62000c1e9900 */
[----:B------:R-:W-:-:S03]  /*0570*/  IADD3 R11, PT, PT, R38, 0x44, RZ ;  /* 0x00000044260b7810 */ /* 0x000fc60007ffe0ff */
[----:B------:R0:W5:Y:S04]  /*0580*/  LDG.E.CONSTANT R84, desc[UR16][R4.64+0xc] ;  /* 0x00000c1004547981 */ /* 0x000168000c1e9900 */
[----:B------:R-:W5:Y:S04]  /*0590*/  LDG.E.CONSTANT R91, desc[UR16][R6.64] ;  /* 0x00000010065b7981 */ /* 0x000f68000c1e9900 */
[----:B------:R-:W5:Y:S01]  /*05a0*/  LDG.E.CONSTANT R90, desc[UR16][R6.64+0x4] ;  /* 0x00000410065a7981 */ /* 0x000f62000c1e9900 */
[----:B0-----:R-:W-:-:S03]  /*05b0*/  IMAD.WIDE.U32 R4, R9, 0x4, R14 ;  /* 0x0000000409047825 */ /* 0x001fc600078e000e */
[----:B------:R-:W5:Y:S04]  /*05c0*/  LDG.E.CONSTANT R89, desc[UR16][R6.64+0x8] ;  /* 0x0000081006597981 */ /* 0x000f68000c1e9900 */
[----:B------:R0:W5:Y:S01]  /*05d0*/  LDG.E.CONSTANT R88, desc[UR16][R6.64+0xc] ;  /* 0x00000c1006587981 */ /* 0x000162000c1e9900 */
[----:B------:R-:W-:Y:S01]  /*05e0*/  IMAD.WIDE.U32 R16, R17, 0x4, R14 ;  /* 0x0000000411107825 */ /* 0x000fe200078e000e */
[C---:B------:R-:W-:Y:S02]  /*05f0*/  IADD3 R9, PT, PT, R38.reuse, 0x4c, RZ ;  /* 0x0000004c26097810 */ /* 0x040fe40007ffe0ff */
        /* <DEDUP_REMOVED lines=9> */
[----:B------:R0:W5:Y:S01]  /*0690*/  LDG.E.CONSTANT R76, desc[UR16][R4.64+0xc] ;  /* 0x00000c10044c7981 */ /* 0x000162000c1e9900 */
[----:B------:R-:W-:-:S03]  /*06a0*/  IADD3 R19, PT, PT, R38, 0x58, RZ ;  /* 0x0000005826137810 */ /* 0x000fc60007ffe0ff */
[----:B------:R-:W5:Y:S04]  /*06b0*/  LDG.E.CONSTANT R103, desc[UR16][R12.64] ;  /* 0x000000100c677981 */ /* 0x000f68000c1e9900 */
[----:B------:R-:W5:Y:S01]  /*06c0*/  LDG.E.CONSTANT R102, desc[UR16][R12.64+0x4] ;  /* 0x000004100c667981 */ /* 0x000f62000c1e9900 */
[----:B0-----:R-:W-:Y:S01]  /*06d0*/  IMAD.WIDE.U32 R4, R7, 0x4, R14 ;  /* 0x0000000407047825 */ /* 0x001fe200078e000e */
[C---:B------:R-:W-:Y:S02]  /*06e0*/  IADD3 R7, PT, PT, R38.reuse, 0x50, RZ ;  /* 0x0000005026077810 */ /* 0x040fe40007ffe0ff */
[----:B------:R-:W5:Y:S04]  /*06f0*/  LDG.E.CONSTANT R101, desc[UR16][R12.64+0x8] ;  /* 0x000008100c657981 */ /* 0x000f68000c1e9900 */
[----:B------:R0:W5:Y:S04]  /*0700*/  LDG.E.CONSTANT R100, desc[UR16][R12.64+0xc] ;  /* 0x00000c100c647981 */ /* 0x000168000c1e9900 */
[----:B------:R-:W5:Y:S04]  /*0710*/  LDG.E.CONSTANT R95, desc[UR16][R16.64] ;  /* 0x00000010105f7981 */ /* 0x000f68000c1e9900 */
[----:B------:R-:W5:Y:S01]  /*0720*/  LDG.E.CONSTANT R94, desc[UR16][R16.64+0x4] ;  /* 0x00000410105e7981 */ /* 0x000f62000c1e9900 */
[----:B0-----:R-:W-:-:S03]  /*0730*/  IADD3 R13, PT, PT, R38, 0x54, RZ ;  /* 0x00000054260d7810 */ /* 0x001fc60007ffe0ff */
[----:B------:R-:W5:Y:S04]  /*0740*/  LDG.E.CONSTANT R93, desc[UR16][R16.64+0x8] ;  /* 0x00000810105d7981 */ /* 0x000f68000c1e9900 */
[----:B------:R0:W5:Y:S01]  /*0750*/  LDG.E.CONSTANT R92, desc[UR16][R16.64+0xc] ;  /* 0x00000c10105c7981 */ /* 0x000162000c1e9900 */
[----:B------:R-:W-:-:S03]  /*0760*/  IMAD.WIDE.U32 R12, R13, 0x4, R14 ;  /* 0x000000040d0c7825 */ /* 0x000fc600078e000e */
[----:B------:R-:W5:Y:S04]  /*0770*/  LDG.E.CONSTANT R75, desc[UR16][R2.64] ;  /* 0x00000010024b7981 */ /* 0x000f68000c1e9900 */
[----:B------:R-:W5:Y:S01]  /*0780*/  LDG.E.CONSTANT R74, desc[UR16][R2.64+0x4] ;  /* 0x00000410024a7981 */ /* 0x000f62000c1e9900 */
[----:B0-----:R-:W-:-:S03]  /*0790*/  IADD3 R17, PT, PT, R38, 0x5c, RZ ;  /* 0x0000005c26117810 */ /* 0x001fc60007ffe0ff */
[----:B------:R-:W5:Y:S04]  /*07a0*/  LDG.E.CONSTANT R73, desc[UR16][R2.64+0x8] ;  /* 0x0000081002497981 */ /* 0x000f68000c1e9900 */
[----:B------:R0:W5:Y:S01]  /*07b0*/  LDG.E.CONSTANT R72, desc[UR16][R2.64+0xc] ;  /* 0x00000c1002487981 */ /* 0x000162000c1e9900 */
[--C-:B------:R-:W-:Y:S01]  /*07c0*/  IMAD.WIDE.U32 R18, R19, 0x4, R14.reuse ;  /* 0x0000000413127825 */ /* 0x100fe200078e000e */
[C---:B------:R-:W-:Y:S02]  /*07d0*/  IADD3 R49, PT, PT, R38.reuse, 0x60, RZ ;  /* 0x0000006026317810 */ /* 0x040fe40007ffe0ff */
[----:B------:R-:W5:Y:S01]  /*07e0*/  LDG.E.CONSTANT R71, desc[UR16][R4.64] ;  /* 0x0000001004477981 */ /* 0x000f62000c1e9900 */
[----:B------:R-:W-:Y:S01]  /*07f0*/  IMAD.WIDE.U32 R16, R17, 0x4, R14 ;  /* 0x0000000411107825 */ /* 0x000fe200078e000e */
[----:B------:R-:W-:-:S02]  /*0800*/  IADD3 R53, PT, PT, R38, 0x64, RZ ;  /* 0x0000006426357810 */ /* 0x000fc40007ffe0ff */
[----:B------:R-:W5:Y:S01]  /*0810*/  LDG.E.CONSTANT R70, desc[UR16][R4.64+0x4] ;  /* 0x0000041004467981 */ /* 0x000f62000c1e9900 */
[----:B0-----:R-:W-:-:S03]  /*0820*/  IMAD.WIDE.U32 R2, R9, 0x4, R14 ;  /* 0x0000000409027825 */ /* 0x001fc600078e000e */
[----:B------:R-:W5:Y:S01]  /*0830*/  LDG.E.CONSTANT R69, desc[UR16][R4.64+0x8] ;  /* 0x0000081004457981 */ /* 0x000f62000c1e9900 */
[----:B------:R-:W-:-:S03]  /*0840*/  IMAD.WIDE.U32 R8, R7, 0x4, R14 ;  /* 0x0000000407087825 */ /* 0x000fc600078e000e */
[----:B------:R-:W5:Y:S04]  /*0850*/  LDG.E.CONSTANT R68, desc[UR16][R4.64+0xc] ;  /* 0x00000c1004447981 */ /* 0x000f68000c1e9900 */
[----:B------:R-:W5:Y:S04]  /*0860*/  LDG.E.CONSTANT R6, desc[UR16][R8.64+0x8] ;  /* 0x0000081008067981 */ /* 0x000f68000c1e9900 */
[----:B------:R-:W5:Y:S04]  /*0870*/  LDG.E.CONSTANT R7, desc[UR16][R8.64+0xc] ;  /* 0x00000c1008077981 */ /* 0x000f68000c1e9900 */
[----:B------:R-:W5:Y:S04]  /*0880*/  LDG.E.CONSTANT R4, desc[UR16][R8.64] ;  /* 0x0000001008047981 */ /* 0x000f68000c1e9900 */
[----:B------:R-:W5:Y:S01]  /*0890*/  LDG.E.CONSTANT R5, desc[UR16][R8.64+0x4] ;  /* 0x0000041008057981 */ /* 0x000f62000c1e9900 */
[----:B------:R-:W-:-:S03]  /*08a0*/  IADD3 R57, PT, PT, R38, 0x68, RZ ;  /* 0x0000006826397810 */ /* 0x000fc60007ffe0ff */
[----:B------:R-:W5:Y:S04]  /*08b0*/  LDG.E.CONSTANT R47, desc[UR16][R12.64+0x8] ;  /* 0x000008100c2f7981 */ /* 0x000f68000c1e9900 */
[----:B------:R-:W5:Y:S04]  /*08c0*/  LDG.E.CONSTANT R11, desc[UR16][R12.64+0xc] ;  /* 0x00000c100c0b7981 */ /* 0x000f68000c1e9900 */
[----:B------:R-:W5:Y:S04]  /*08d0*/  LDG.E.CONSTANT R8, desc[UR16][R12.64] ;  /* 0x000000100c087981 */ /* 0x000f68000c1e9900 */
[----:B------:R-:W5:Y:S04]  /*08e0*/  LDG.E.CONSTANT R9, desc[UR16][R12.64+0x4] ;  /* 0x000004100c097981 */ /* 0x000f68000c1e9900 */
[----:B------:R-:W5:Y:S04]  /*08f0*/  LDG.E.CONSTANT R50, desc[UR16][R18.64+0x8] ;  /* 0x0000081012327981 */ /* 0x000f68000c1e9900 */
[----:B------:R-:W5:Y:S04]  /*0900*/  LDG.E.CONSTANT R48, desc[UR16][R18.64+0xc] ;  /* 0x00000c1012307981 */ /* 0x000f68000c1e9900 */
[----:B------:R-:W5:Y:S04]  /*0910*/  LDG.E.CONSTANT R12, desc[UR16][R18.64] ;  /* 0x00000010120c7981 */ /* 0x000f68000c1e9900 */
[----:B------:R0:W5:Y:S01]  /*0920*/  LDG.E.CONSTANT R13, desc[UR16][R18.64+0x4] ;  /* 0x00000410120d7981 */ /* 0x000162000c1e9900 */
[----:B------:R-:W-:-:S03]  /*0930*/  IADD3 R65, PT, PT, R38, 0x6c, RZ ;  /* 0x0000006c26417810 */ /* 0x000fc60007ffe0ff */
        /* <DEDUP_REMOVED lines=31> */
[----:B------:R-:W5:Y:S04]  /*0b30*/  LDG.E.CONSTANT R122, desc[UR16][R18.64] ;  /* 0x00000010127a7981 */ /* 0x000f68000c1e9900 */
[----:B------:R-:W5:Y:S04]  /*0b40*/  LDG.E.CONSTANT R125, desc[UR16][R18.64+0x4] ;  /* 0x00000410127d7981 */ /* 0x000f68000c1e9900 */
[----:B------:R-:W5:Y:S04]  /*0b50*/  LDG.E.CONSTANT R3, desc[UR16][R2.64+0xc] ;  /* 0x00000c1002037981 */ /* 0x000f68000c1e9900 */
[----:B------:R-:W5:Y:S04]  /*0b60*/  LDG.E.CONSTANT R121, desc[UR16][R18.64+0x8] ;  /* 0x0000081012797981 */ /* 0x000f68000c1e9900 */
[----:B------:R-:W5:Y:S04]  /*0b70*/  LDG.E.CONSTANT R120, desc[UR16][R16.64+0x4] ;  /* 0x0000041010787981 */ /* 0x000f68000c1e9900 */
[----:B------:R-:W2:Y:S04]  /*0b80*/  LDG.E.CONSTANT R2, desc[UR16][R18.64+0xc] ;  /* 0x00000c1012027981 */ /* 0x000ea8000c1e9900 */
[----:B------:R-:W5:Y:S04]  /*0b90*/  LDG.E.CONSTANT R18, desc[UR16][R16.64] ;  /* 0x0000001010127981 */ /* 0x000f68000c1e9900 */
[----:B------:R0:W5:Y:S04]  /*0ba0*/  LDG.E.CONSTANT R19, desc[UR16][R16.64+0x8] ;  /* 0x0000081010137981 */ /* 0x000168000c1e9900 */
[----:B------:R-:W3:Y:S01]  /*0bb0*/  LDG.E.CONSTANT R17, desc[UR16][R16.64+0xc] ;  /* 0x00000c1010117981 */ /* 0x000ee2000c1e9900 */
[----:B------:R-:W-:-:S03]  /*0bc0*/  IADD3 R117, PT, PT, R38, 0x78, RZ ;  /* 0x0000007826757810 */ /* 0x000fc60007ffe0ff */
[----:B---3--:R0:W-:Y:S02]  /*0bd0*/  STL [R1+0x6c], R17 ;  /* 0x00006c1101007387 */ /* 0x0081e40000100800 */
[----:B0-----:R-:W-:-:S05]  /*0be0*/  IMAD.WIDE.U32 R16, R117, 0x4, R14 ;  /* 0x0000000475107825 */ /* 0x001fca00078e000e */
[----:B------:R-:W3:Y:S01]  /*0bf0*/  LDG.E.CONSTANT R38, desc[UR16][R16.64+0x4] ;  /* 0x0000041010267981 */ /* 0x000ee2000c1e9900 */
[----:B--2---:R-:W-:Y:S01]  /*0c00*/  MOV R117, R2 ;  /* 0x0000000200757202 */ /* 0x004fe20000000f00 */
[----:B------:R-:W-:Y:S02]  /*0c10*/  FMUL R2, R46, 0.0099999997764825820923 ;  /* 0x3c23d70a2e027820 */ /* 0x000fe40000400000 */
[----:B------:R0:W2:Y:S04]  /*0c20*/  LDG.E.CONSTANT R46, desc[UR16][R16.64] ;  /* 0x00000010102e7981 */ /* 0x0000a8000c1e9900 */
[----:B---3--:R1:W-:Y:S04]  /*0c30*/  STL [R1+0x8c], R38 ;  /* 0x00008c2601007387 */ /* 0x0083e80000100800 */
[----:B-1----:R-:W3:Y:S04]  /*0c40*/  LDG.E.CONSTANT R38, desc[UR16][R16.64+0x8] ;  /* 0x0000081010267981 */ /* 0x002ee8000c1e9900 */
[----:B------:R-:W4:Y:S01]  /*0c50*/  LDG.E.CONSTANT R17, desc[UR16][R16.64+0xc] ;  /* 0x00000c1010117981 */ /* 0x000f22000c1e9900 */
[----:B------:R-:W-:-:S03]  /*0c60*/  R2UR UR7, R2 ;  /* 0x00000000020772ca */ /* 0x000fc600000e0000 */
[----:B---3--:R1:W-:Y:S02]  /*0c70*/  STL [R1+0x94], R38 ;  /* 0x0000942601007387 */ /* 0x0083e40000100800 */
[----:B-1----:R-:W1:Y:S02]  /*0c80*/  S2R R38, SR_CTAID.X ;  /* 0x0000000000267919 */ /* 0x002e640000002500 */
[----:B----4-:R3:W-:Y:S01]  /*0c90*/  STL [R1+0x88], R17 ;  /* 0x0000881101007387 */ /* 0x0107e20000100800 */
[----:B-1----:R-:W-:-:S05]  /*0ca0*/  IMAD R38, R38, 0x8c, RZ ;  /* 0x0000008c26267824 */ /* 0x002fca00078e02ff */
[----:B0-----:R-:W-:-:S05]  /*0cb0*/  IADD3 R16, PT, PT, R38, 0x7c, RZ ;  /* 0x0000007c26107810 */ /* 0x001fca0007ffe0ff */
[----:B---3--:R-:W-:-:S05]  /*0cc0*/  IMAD.WIDE.U32 R16, R16, 0x4, R14 ;  /* 0x0000000410107825 */ /* 0x008fca00078e000e */
[----:B------:R-:W3:Y:S04]  /*0cd0*/  LDG.E.CONSTANT R2, desc[UR16][R16.64] ;  /* 0x0000001010027981 */ /* 0x000ee8000c1e9900 */
[----:B---3--:R0:W-:Y:S04]  /*0ce0*/  STL [R1+0x78], R2 ;  /* 0x0000780201007387 */ /* 0x0081e80000100800 */
[----:B0-----:R-:W3:Y:S04]  /*0cf0*/  LDG.E.CONSTANT R2, desc[UR16][R16.64+0x4] ;  /* 0x0000041010027981 */ /* 0x001ee8000c1e9900 */
[----:B---3--:R0:W-:Y:S04]  /*0d00*/  STL [R1+0x84], R2 ;  /* 0x0000840201007387 */ /* 0x0081e80000100800 */
[----:B0-----:R-:W3:Y:S04]  /*0d10*/  LDG.E.CONSTANT R2, desc[UR16][R16.64+0x8] ;  /* 0x0000081010027981 */ /* 0x001ee8000c1e9900 */
[----:B------:R0:W4:Y:S01]  /*0d20*/  LDG.E.CONSTANT R17, desc[UR16][R16.64+0xc] ;  /* 0x00000c1010117981 */ /* 0x000122000c1e9900 */
[----:B------:R-:W-:Y:S01]  /*0d30*/  FMUL R43, R43, 0.0099999997764825820923 ;  /* 0x3c23d70a2b2b7820 */ /* 0x000fe20000400000 */
[----:B------:R-:W-:Y:S01]  /*0d40*/  FMUL R42, R42, 0.0099999997764825820923 ;  /* 0x3c23d70a2a2a7820 */ /* 0x000fe20000400000 */
[----:B-----5:R-:W-:Y:S01]  /*0d50*/  FMUL R44, R44, 0.0099999997764825820923 ;  /* 0x3c23d70a2c2c7820 */ /* 0x020fe20000400000 */
[----:B0-----:R-:W-:-:S02]  /*0d60*/  IADD3 R16, PT, PT, R38, 0x80, RZ ;  /* 0x0000008026107810 */ /* 0x001fc40007ffe0ff */
[----:B------:R-:W-:Y:S02]  /*0d70*/  R2UR UR9, R43 ;  /* 0x000000002b0972ca */ /* 0x000fe400000e0000 */
[----:B------:R-:W-:Y:S02]  /*0d80*/  R2UR UR8, R42 ;  /* 0x000000002a0872ca */ /* 0x000fe400000e0000 */
[----:B------:R-:W-:Y:S02]  /*0d90*/  MOV R43, R18 ;  /* 0x00000012002b7202 */ /* 0x000fe40000000f00 */
[----:B------:R-:W-:Y:S02]  /*0da0*/  MOV R42, R19 ;  /* 0x00000013002a7202 */ /* 0x000fe40000000f00 */
[----:B------:R-:W-:Y:S02]  /*0db0*/  MOV R18, R121 ;  /* 0x0000007900127202 */ /* 0x000fe40000000f00 */
[----:B------:R-:W-:-:S02]  /*0dc0*/  MOV R19, R125 ;  /* 0x0000007d00137202 */ /* 0x000fc40000000f00 */
[----:B------:R-:W-:Y:S02]  /*0dd0*/  R2UR UR10, R44 ;  /* 0x000000002c0a72ca */ /* 0x000fe400000e0000 */
[----:B------:R-:W-:Y:S01]  /*0de0*/  MOV R44, R120 ;  /* 0x00000078002c7202 */ /* 0x000fe20000000f00 */
[----:B---3--:R-:W-:Y:S04]  /*0df0*/  STL [R1+0x90], R2 ;  /* 0x0000900201007387 */ /* 0x008fe80000100800 */
[----:B----4-:R0:W-:Y:S02]  /*0e00*/  STL [R1+0x80], R17 ;  /* 0x0000801101007387 */ /* 0x0101e40000100800 */
[----:B0-----:R-:W-:-:S05]  /*0e10*/  IMAD.WIDE.U32 R16, R16, 0x4, R14 ;  /* 0x0000000410107825 */ /* 0x001fca00078e000e */
[----:B------:R-:W3:Y:S04]  /*0e20*/  LDG.E.CONSTANT R121, desc[UR16][R16.64] ;  /* 0x0000001010797981 */ /* 0x000ee8000c1e9900 */
[----:B------:R-:W4:Y:S04]  /*0e30*/  LDG.E.CONSTANT R125, desc[UR16][R16.64+0x4] ;  /* 0x00000410107d7981 */ /* 0x000f28000c1e9900 */
[----:B------:R-:W5:Y:S01]  /*0e40*/  LDG.E.CONSTANT R120, desc[UR16][R16.64+0x8] ;  /* 0x0000081010787981 */ /* 0x000f62000c1e9900 */
[----:B------:R-:W-:-:S05]  /*0e50*/  FMUL R45, R45, 0.0099999997764825820923 ;  /* 0x3c23d70a2d2d7820 */ /* 0x000fca0000400000 */
[----:B------:R-:W-:Y:S02]  /*0e60*/  R2UR UR11, R45 ;  /* 0x000000002d0b72ca */ /* 0x000fe400000e0000 */
[----:B------:R0:W2:Y:S01]  /*0e70*/  LDG.E.CONSTANT R45, desc[UR16][R16.64+0xc] ;  /* 0x00000c10102d7981 */ /* 0x0000a2000c1e9900 */
[----:B------:R-:W-:Y:S01]  /*0e80*/  FMUL R40, R40, 0.0099999997764825820923 ;  /* 0x3c23d70a28287820 */ /* 0x000fe20000400000 */
[----:B------:R-:W-:Y:S01]  /*0e90*/  FMUL R39, R39, 0.0099999997764825820923 ;  /* 0x3c23d70a27277820 */ /* 0x000fe20000400000 */
[C---:B0-----:R-:W-:Y:S02]  /*0ea0*/  IADD3 R16, PT, PT, R38.reuse, 0x84, RZ ;  /* 0x0000008426107810 */ /* 0x041fe40007ffe0ff */
[----:B------:R-:W-:-:S03]  /*0eb0*/  IADD3 R38, PT, PT, R38, 0x88, RZ ;  /* 0x0000008826267810 */ /* 0x000fc60007ffe0ff */
[----:B------:R-:W-:-:S04]  /*0ec0*/  IMAD.WIDE.U32 R16, R16, 0x4, R14 ;  /* 0x0000000410107825 */ /* 0x000fc800078e000e */
[----:B------:R-:W-:Y:S01]  /*0ed0*/  IMAD.WIDE.U32 R14, R38, 0x4, R14 ;  /* 0x00000004260e7825 */ /* 0x000fe200078e000e */
[----:B------:R-:W-:Y:S02]  /*0ee0*/  R2UR UR13, R40 ;  /* 0x00000000280d72ca */ /* 0x000fe400000e0000 */
[----:B------:R-:W-:Y:S02]  /*0ef0*/  R2UR UR12, R39 ;  /* 0x00000000270c72ca */ /* 0x000fe400000e0000 */
[----:B------:R-:W2:Y:S01]  /*0f00*/  LDG.E.CONSTANT R40, desc[UR16][R14.64] ;  /* 0x000000100e287981 */ /* 0x000ea2000c1e9900 */
[----:B------:R-:W-:-:S03]  /*0f10*/  MOV R2, R117 ;  /* 0x0000007500027202 */ /* 0x000fc60000000f00 */
[----:B------:R-:W2:Y:S04]  /*0f20*/  LDG.E.CONSTANT R39, desc[UR16][R14.64+0x4] ;  /* 0x000004100e277981 */ /* 0x000ea8000c1e9900 */
[----:B------:R-:W2:Y:S04]  /*0f30*/  LDG.E.CONSTANT R38, desc[UR16][R14.64+0x8] ;  /* 0x000008100e267981 */ /* 0x000ea8000c1e9900 */
[----:B------:R-:W2:Y:S04]  /*0f40*/  LDG.E.CONSTANT R117, desc[UR16][R16.64] ;  /* 0x0000001010757981 */ /* 0x000ea8000c1e9900 */
[----:B---3--:R0:W-:Y:S04]  /*0f50*/  STL [R1+0x68], R121 ;  /* 0x0000687901007387 */ /* 0x0081e80000100800 */
[----:B----4-:R1:W-:Y:S04]  /*0f60*/  STL [R1+0x74], R125 ;  /* 0x0000747d01007387 */ /* 0x0103e80000100800 */
[----:B-----5:R3:W-:Y:S04]  /*0f70*/  STL [R1+0x7c], R120 ;  /* 0x00007c7801007387 */ /* 0x0207e80000100800 */
[----:B0-----:R-:W4:Y:S04]  /*0f80*/  LDG.E.CONSTANT R121, desc[UR16][R16.64+0x4] ;  /* 0x0000041010797981 */ /* 0x001f28000c1e9900 */
[----:B-1----:R-:W5:Y:S04]  /*0f90*/  LDG.E.CONSTANT R125, desc[UR16][R16.64+0x8] ;  /* 0x00000810107d7981 */ /* 0x002f68000c1e9900 */
[----:B---3--:R0:W3:Y:S04]  /*0fa0*/  LDG.E.CONSTANT R120, desc[UR16][R16.64+0xc] ;  /* 0x00000c1010787981 */ /* 0x0080e8000c1e9900 */
[----:B------:R1:W4:Y:S01]  /*0fb0*/  LDG.E.CONSTANT R17, desc[UR16][R14.64+0xc] ;  /* 0x00000c100e117981 */ /* 0x000322000c1e9900 */
[----:B0-----:R-:W-:-:S03]  /*0fc0*/  FMUL R16, R37, 0.0099999997764825820923 ;  /* 0x3c23d70a25107820 */ /* 0x001fc60000400000 */
[----:B--2---:R-:W-:Y:S01]  /*0fd0*/  STL [R1+0x70], R45 ;  /* 0x0000702d01007387 */ /* 0x004fe20000100800 */
[----:B-1----:R-:W-:Y:S01]  /*0fe0*/  FMUL R15, R36, 0.0099999997764825820923 ;  /* 0x3c23d70a240f7820 */ /* 0x002fe20000400000 */
[----:B------:R-:W-:Y:S02]  /*0ff0*/  FMUL R14, R35, 0.0099999997764825820923 ;  /* 0x3c23d70a230e7820 */ /* 0x000fe40000400000 */
[----:B------:R0:W-:Y:S04]  /*1000*/  STL [R1+0x48], R16 ;  /* 0x0000481001007387 */ /* 0x0001e80000100800 */
[----:B------:R1:W-:Y:S04]  /*1010*/  STL [R1+0x44], R15 ;  /* 0x0000440f01007387 */ /* 0x0003e80000100800 */
[----:B------:R2:W-:Y:S01]  /*1020*/  STL [R1+0x40], R14 ;  /* 0x0000400e01007387 */ /* 0x0005e20000100800 */
[----:B0-----:R-:W-:Y:S01]  /*1030*/  FMUL R16, R34, 0.0099999997764825820923 ;  /* 0x3c23d70a22107820 */ /* 0x001fe20000400000 */
[----:B-1----:R-:W-:-:S04]  /*1040*/  FMUL R15, R33, 0.0099999997764825820923 ;  /* 0x3c23d70a210f7820 */ /* 0x002fc80000400000 */
[----:B------:R0:W-:Y:S01]  /*1050*/  STL [R1+0x3c], R16 ;  /* 0x00003c1001007387 */ /* 0x0001e20000100800 */
[----:B--2---:R-:W-:-:S03]  /*1060*/  FMUL R14, R32, 0.0099999997764825820923 ;  /* 0x3c23d70a200e7820 */ /* 0x004fc60000400000 */
[----:B------:R1:W-:Y:S04]  /*1070*/  STL [R1+0x38], R15 ;  /* 0x0000380f01007387 */ /* 0x0003e80000100800 */
[----:B------:R-:W-:Y:S01]  /*1080*/  STL [R1+0x54], R40 ;  /* 0x0000542801007387 */ /* 0x000fe20000100800 */
[----:B0-----:R-:W-:-:S03]  /*1090*/  FMUL R16, R31, 0.0099999997764825820923 ;  /* 0x3c23d70a1f107820 */ /* 0x001fc60000400000 */
[----:B------:R0:W-:Y:S01]  /*10a0*/  STL [R1+0x34], R14 ;  /* 0x0000340e01007387 */ /* 0x0001e20000100800 */
[----:B-1----:R-:W-:-:S03]  /*10b0*/  FMUL R15, R30, 0.0099999997764825820923 ;  /* 0x3c23d70a1e0f7820 */ /* 0x002fc60000400000 */
[----:B------:R-:W-:Y:S04]  /*10c0*/  STL [R1+0x60], R39 ;  /* 0x0000602701007387 */ /* 0x000fe80000100800 */
[----:B------:R-:W-:Y:S01]  /*10d0*/  STL [R1+0x64], R38 ;  /* 0x0000642601007387 */ /* 0x000fe20000100800 */
[----:B0-----:R-:W-:-:S03]  /*10e0*/  FMUL R14, R29, 0.0099999997764825820923 ;  /* 0x3c23d70a1d0e7820 */ /* 0x001fc60000400000 */
[----:B------:R0:W-:Y:S02]  /*10f0*/  STL [R1+0x30], R16 ;  /* 0x0000301001007387 */ /* 0x0001e40000100800 */
[----:B0-----:R-:W-:Y:S01]  /*1100*/  FMUL R16, R28, 0.0099999997764825820923 ;  /* 0x3c23d70a1c107820 */ /* 0x001fe20000400000 */
[----:B------:R-:W-:Y:S01]  /*1110*/  MOV R45, R43 ;  /* 0x0000002b002d7202 */ /* 0x000fe20000000f00 */
[----:B------:R-:W-:Y:S01]  /*1120*/  FMUL R10, R10, 0.0099999997764825820923 ;  /* 0x3c23d70a0a0a7820 */ /* 0x000fe20000400000 */
[----:B------:R-:W-:Y:S01]  /*1130*/  MOV R43, R2 ;  /* 0x00000002002b7202 */ /* 0x000fe20000000f00 */
[----:B------:R-:W-:Y:S01]  /*1140*/  FMUL R41, R41, 0.0099999997764825820923 ;  /* 0x3c23d70a29297820 */ /* 0x000fe20000400000 */
[----:B------:R-:W-:Y:S02]  /*1150*/  MOV R40, R45 ;  /* 0x0000002d00287202 */ /* 0x000fe40000000f00 */
[----:B------:R-:W-:Y:S02]  /*1160*/  MOV R39, R43 ;  /* 0x0000002b00277202 */ /* 0x000fe40000000f00 */
[----:B------:R-:W-:-:S02]  /*1170*/  R2UR UR14, R41 ;  /* 0x00000000290e72ca */ /* 0x000fc400000e0000 */
[----:B------:R-:W-:Y:S01]  /*1180*/  MOV R41, R18 ;  /* 0x0000001200297202 */ /* 0x000fe20000000f00 */
[----:B------:R-:W-:Y:S01]  /*1190*/  FMUL R18, R54, 0.0099999997764825820923 ;  /* 0x3c23d70a36127820 */ /* 0x000fe20000400000 */
[----:B------:R-:W-:Y:S01]  /*11a0*/  MOV R38, R19 ;  /* 0x0000001300267202 */ /* 0x000fe20000000f00 */
[----:B------:R-:W-:Y:S01]  /*11b0*/  FMUL R19, R51, 0.0099999997764825820923 ;  /* 0x3c23d70a33137820 */ /* 0x000fe20000400000 */
[----:B------:R-:W-:Y:S01]  /*11c0*/  FMUL R28, R62, 0.0099999997764825820923 ;  /* 0x3c23d70a3e1c7820 */ /* 0x000fe20000400000 */
[----:B------:R-:W-:Y:S01]  /*11d0*/  FMUL R29, R65, 0.0099999997764825820923 ;  /* 0x3c23d70a411d7820 */ /* 0x000fe20000400000 */
[----:B------:R-:W-:Y:S01]  /*11e0*/  FMUL R30, R116, 0.0099999997764825820923 ;  /* 0x3c23d70a741e7820 */ /* 0x000fe20000400000 */
[----:B----4-:R-:W-:Y:S04]  /*11f0*/  STL [R1+0x5c], R17 ;  /* 0x00005c1101007387 */ /* 0x010fe80000100800 */
[----:B------:R0:W-:Y:S04]  /*1200*/  STL [R1+0x2c], R15 ;  /* 0x00002c0f01007387 */ /* 0x0001e80000100800 */
[----:B------:R1:W-:Y:S01]  /*1210*/  STL [R1+0x28], R14 ;  /* 0x0000280e01007387 */ /* 0x0003e20000100800 */
[----:B0-----:R-:W-:-:S03]  /*1220*/  FMUL R15, R27, 0.0099999997764825820923 ;  /* 0x3c23d70a1b0f7820 */ /* 0x001fc60000400000 */
[----:B------:R0:W-:Y:S01]  /*1230*/  STL [R1+0x24], R16 ;  /* 0x0000241001007387 */ /* 0x0001e20000100800 */
[----:B-1----:R-:W-:-:S03]  /*1240*/  FMUL R14, R26, 0.0099999997764825820923 ;  /* 0x3c23d70a1a0e7820 */ /* 0x002fc60000400000 */
[----:B------:R1:W-:Y:S04]  /*1250*/  STL [R1+0x20], R15 ;  /* 0x0000200f01007387 */ /* 0x0003e80000100800 */
[----:B------:R2:W-:Y:S01]  /*1260*/  STL [R1+0x1c], R14 ;  /* 0x00001c0e01007387 */ /* 0x0005e20000100800 */
[----:B0-----:R-:W-:Y:S01]  /*1270*/  FMUL R16, R25, 0.0099999997764825820923 ;  /* 0x3c23d70a19107820 */ /* 0x001fe20000400000 */
[----:B-1----:R-:W-:-:S04]  /*1280*/  FMUL R15, R24, 0.0099999997764825820923 ;  /* 0x3c23d70a180f7820 */ /* 0x002fc80000400000 */
[----:B------:R0:W-:Y:S01]  /*1290*/  STL [R1+0x18], R16 ;  /* 0x0000181001007387 */ /* 0x0001e20000100800 */
[----:B--2---:R-:W-:-:S03]  /*12a0*/  FMUL R14, R23, 0.0099999997764825820923 ;  /* 0x3c23d70a170e7820 */ /* 0x004fc60000400000 */
[----:B------:R1:W-:Y:S04]  /*12b0*/  STL [R1+0x14], R15 ;  /* 0x0000140f01007387 */ /* 0x0003e80000100800 */
[----:B------:R2:W-:Y:S01]  /*12c0*/  STL [R1+0x10], R14 ;  /* 0x0000100e01007387 */ /* 0x0005e20000100800 */
[----:B0-----:R-:W-:Y:S01]  /*12d0*/  FMUL R16, R22, 0.0099999997764825820923 ;  /* 0x3c23d70a16107820 */ /* 0x001fe20000400000 */
[----:B-1----:R-:W-:-:S04]  /*12e0*/  FMUL R15, R21, 0.0099999997764825820923 ;  /* 0x3c23d70a150f7820 */ /* 0x002fc80000400000 */
[----:B------:R-:W-:Y:S01]  /*12f0*/  STL [R1+0xc], R16 ;  /* 0x00000c1001007387 */ /* 0x000fe20000100800 */
[----:B--2---:R-:W-:-:S03]  /*1300*/  FMUL R14, R20, 0.0099999997764825820923 ;  /* 0x3c23d70a140e7820 */ /* 0x004fc60000400000 */
[----:B------:R0:W-:Y:S04]  /*1310*/  STL [R1+0x8], R15 ;  /* 0x0000080f01007387 */ /* 0x0001e80000100800 */
[----:B------:R1:W-:Y:S04]  /*1320*/  STL [R1+0x4], R14 ;  /* 0x0000040e01007387 */ /* 0x0003e80000100800 */
[----:B------:R2:W-:Y:S04]  /*1330*/  STL [R1], R10 ;  /* 0x0000000a01007387 */ /* 0x0005e80000100800 */
[----:B------:R-:W4:Y:S01]  /*1340*/  LDL.LU R43, [R1+0x6c] ;  /* 0x00006c00012b7983 */ /* 0x000f220000300800 */
[----:B0-----:R-:W-:Y:S01]  /*1350*/  FMUL R15, R48, 0.0099999997764825820923 ;  /* 0x3c23d70a300f7820 */ /* 0x001fe20000400000 */
[----:B-1----:R-:W-:-:S02]  /*1360*/  FMUL R14, R50, 0.0099999997764825820923 ;  /* 0x3c23d70a320e7820 */ /* 0x002fc40000400000 */
[----:B------:R-:W5:Y:S01]  /*1370*/  LDL.LU R45, [R1+0x8c] ;  /* 0x00008c00012d7983 */ /* 0x000f620000300800 */
[----:B--2---:R-:W-:-:S03]  /*1380*/  FMUL R10, R47, 0.0099999997764825820923 ;  /* 0x3c23d70a2f0a7820 */ /* 0x004fc60000400000 */
[----:B------:R-:W2:Y:S01]  /*1390*/  LDL.LU R47, [R1+0x88] ;  /* 0x00008800012f7983 */ /* 0x000ea20000300800 */
[----:B------:R-:W-:Y:S01]  /*13a0*/  FMUL R16, R49, 0.0099999997764825820923 ;  /* 0x3c23d70a31107820 */ /* 0x000fe20000400000 */
[----:B------:R-:W-:Y:S02]  /*13b0*/  FMUL R17, R52, 0.0099999997764825820923 ;  /* 0x3c23d70a34117820 */ /* 0x000fe40000400000 */
[----:B------:R-:W2:Y:S04]  /*13c0*/  LDL.LU R50, [R1+0x90] ;  /* 0x0000900001327983 */ /* 0x000ea80000300800 */
[----:B------:R-:W2:Y:S01]  /*13d0*/  LDL.LU R48, [R1+0x78] ;  /* 0x0000780001307983 */ /* 0x000ea20000300800 */
[----:B------:R-:W-:-:S03]  /*13e0*/  FMUL R20, R53, 0.0099999997764825820923 ;  /* 0x3c23d70a35147820 */ /* 0x000fc60000400000 */
[----:B------:R-:W2:Y:S01]  /*13f0*/  LDL.LU R49, [R1+0x84] ;  /* 0x0000840001317983 */ /* 0x000ea20000300800 */
[----:B------:R-:W-:-:S03]  /*1400*/  FMUL R21, R56, 0.0099999997764825820923 ;  /* 0x3c23d70a38157820 */ /* 0x000fc60000400000 */
[----:B------:R-:W2:Y:S01]  /*1410*/  LDL.LU R52, [R1+0x68] ;  /* 0x0000680001347983 */ /* 0x000ea20000300800 */
[----:B------:R-:W-:-:S03]  /*1420*/  FMUL R22, R58, 0.0099999997764825820923 ;  /* 0x3c23d70a3a167820 */ /* 0x000fc60000400000 */
[----:B------:R-:W2:Y:S01]  /*1430*/  LDL.LU R54, [R1+0x7c] ;  /* 0x00007c0001367983 */ /* 0x000ea20000300800 */
[----:B------:R-:W-:-:S03]  /*1440*/  FMUL R26, R63, 0.0099999997764825820923 ;  /* 0x3c23d70a3f1a7820 */ /* 0x000fc60000400000 */
[----:B------:R-:W2:Y:S04]  /*1450*/  LDL.LU R51, [R1+0x80] ;  /* 0x0000800001337983 */ /* 0x000ea80000300800 */
[----:B------:R-:W2:Y:S04]  /*1460*/  LDL.LU R53, [R1+0x74] ;  /* 0x0000740001357983 */ /* 0x000ea80000300800 */
[----:B------:R-:W2:Y:S04]  /*1470*/  LDL.LU R56, [R1+0x70] ;  /* 0x0000700001387983 */ /* 0x000ea80000300800 */
[----:B------:R-:W2:Y:S04]  /*1480*/  LDL.LU R58, [R1+0x94] ;  /* 0x00009400013a7983 */ /* 0x000ea80000300800 */
[----:B------:R-:W2:Y:S04]  /*1490*/  LDL.LU R63, [R1+0x5c] ;  /* 0x00005c00013f7983 */ /* 0x000ea80000300800 */
[----:B------:R-:W2:Y:S04]  /*14a0*/  LDL.LU R62, [R1+0x64] ;  /* 0x00006400013e7983 */ /* 0x000ea80000300800 */
[----:B------:R-:W2:Y:S04]  /*14b0*/  LDL.LU R65, [R1+0x60] ;  /* 0x0000600001417983 */ /* 0x000ea80000300800 */
[----:B------:R-:W2:Y:S01]  /*14c0*/  LDL.LU R116, [R1+0x54] ;  /* 0x0000540001747983 */ /* 0x000ea20000300800 */
[----:B------:R-:W0:Y:S01]  /*14d0*/  S2UR UR5, SR_CgaCtaId ;  /* 0x00000000000579c3 */ /* 0x000e220000008800 */
[----:B------:R-:W-:Y:S01]  /*14e0*/  FMUL R32, R115, 0.0099999997764825820923 ;  /* 0x3c23d70a73207820 */ /* 0x000fe20000400000 */
[----:B------:R-:W-:Y:S01]  /*14f0*/  FMUL R31, R64, 0.0099999997764825820923 ;  /* 0x3c23d70a401f7820 */ /* 0x000fe20000400000 */
[----:B------:R-:W-:Y:S01]  /*1500*/  FMUL R25, R60, 0.0099999997764825820923 ;  /* 0x3c23d70a3c197820 */ /* 0x000fe20000400000 */
[----:B------:R-:W-:Y:S01]  /*1510*/  FMUL R0, R0, 0.0099999997764825820923 ;  /* 0x3c23d70a00007820 */ /* 0x000fe20000400000 */
[----:B------:R-:W1:Y:S01]  /*1520*/  S2R R60, SR_TID.X ;  /* 0x00000000003c7919 */ /* 0x000e620000002100 */
[----:B------:R-:W-:-:S03]  /*1530*/  UMOV UR4, 0x400 ;  /* 0x0000040000047882 */ /* 0x000fc60000000000 */
[----:B------:R-:W-:Y:S02]  /*1540*/  R2UR UR15, R0 ;  /* 0x00000000000f72ca */ /* 0x000fe400000e0000 */
[----:B------:R-:W-:-:S04]  /*1550*/  MOV R0, UR4 ;  /* 0x0000000400007c02 */ /* 0x000fc80008000f00 */
[----:B------:R-:W-:Y:S02]  /*1560*/  R2UR UR4, R0 ;  /* 0x00000000000472ca */ /* 0x000fe400000e0000 */
[----:B0-----:R-:W-:-:S04]  /*1570*/  MOV R2, UR5 ;  /* 0x0000000500027c02 */ /* 0x001fc80008000f00 */
[----:B------:R-:W-:Y:S01]  /*1580*/  R2UR UR5, R2 ;  /* 0x00000000020572ca */ /* 0x000fe200000e0000 */
[----:B------:R-:W-:Y:S01]  /*1590*/  FMUL R37, R38, 0.0099999997764825820923 ;  /* 0x3c23d70a26257820 */ /* 0x000fe20000400000 */
[----:B------:R-:W-:Y:S01]  /*15a0*/  FMUL R38, R41, 0.0099999997764825820923 ;  /* 0x3c23d70a29267820 */ /* 0x000fe20000400000 */
[----:B------:R-:W-:Y:S01]  /*15b0*/  FMUL R41, R44, 0.0099999997764825820923 ;  /* 0x3c23d70a2c297820 */ /* 0x000fe20000400000 */
[----:B------:R-:W-:Y:S01]  /*15c0*/  FMUL R23, R55, 0.0099999997764825820923 ;  /* 0x3c23d70a37177820 */ /* 0x000fe20000400000 */
[----:B------:R-:W-:Y:S01]  /*15d0*/  FMUL R44, R46, 0.0099999997764825820923 ;  /* 0x3c23d70a2e2c7820 */ /* 0x000fe20000400000 */
[----:B------:R-:W-:Y:S01]  /*15e0*/  BSSY.RECONVERGENT B0, `(.L_x_5) ;  /* 0x00001e8000007945 */ /* 0x000fe20003800200 */
        /* <DEDUP_REMOVED lines=71> */
[----:B---3--:R-:W-:Y:S01]  /*1a60*/  FMUL R59, R120, 0.0099999997764825820923 ;  /* 0x3c23d70a783b7820 */ /* 0x008fe20000400000 */
[----:B------:R-:W0:Y:S01]  /*1a70*/  LDCU UR6, c[0x0][0x360] ;  /* 0x00006c00ff0677ac */ /* 0x000e220008000800 */
[----:B------:R-:W-:Y:S01]  /*1a80*/  ULEA UR4, UR5, UR4, 0x18 ;  /* 0x0000000405047291 */ /* 0x000fe2000f8ec0ff */
[----:B----4-:R-:W-:Y:S01]  /*1a90*/  FMUL R43, R43, 0.0099999997764825820923 ;  /* 0x3c23d70a2b2b7820 */ /* 0x010fe20000400000 */
[----:B-----5:R-:W-:Y:S01]  /*1aa0*/  FMUL R45, R45, 0.0099999997764825820923 ;  /* 0x3c23d70a2d2d7820 */ /* 0x020fe20000400000 */
[----:B--2---:R-:W-:Y:S01]  /*1ab0*/  FMUL R47, R47, 0.0099999997764825820923 ;  /* 0x3c23d70a2f2f7820 */ /* 0x004fe20000400000 */
[----:B------:R-:W-:Y:S01]  /*1ac0*/  FMUL R50, R50, 0.0099999997764825820923 ;  /* 0x3c23d70a32327820 */ /* 0x000fe20000400000 */
[----:B------:R-:W-:Y:S01]  /*1ad0*/  FMUL R48, R48, 0.0099999997764825820923 ;  /* 0x3c23d70a30307820 */ /* 0x000fe20000400000 */
[----:B------:R-:W-:Y:S01]  /*1ae0*/  FMUL R49, R49, 0.0099999997764825820923 ;  /* 0x3c23d70a31317820 */ /* 0x000fe20000400000 */
[----:B------:R-:W-:Y:S01]  /*1af0*/  FMUL R52, R52, 0.0099999997764825820923 ;  /* 0x3c23d70a34347820 */ /* 0x000fe20000400000 */
[----:B------:R-:W-:Y:S01]  /*1b00*/  FMUL R64, R62, 0.0099999997764825820923 ;  /* 0x3c23d70a3e407820 */ /* 0x000fe20000400000 */
[----:B------:R-:W-:Y:S01]  /*1b10*/  FMUL R62, R63, 0.0099999997764825820923 ;  /* 0x3c23d70a3f3e7820 */ /* 0x000fe20000400000 */
[----:B------:R-:W-:Y:S01]  /*1b20*/  FMUL R65, R65, 0.0099999997764825820923 ;  /* 0x3c23d70a41417820 */ /* 0x000fe20000400000 */
[----:B------:R-:W-:-:S05]  /*1b30*/  FMUL R115, R116, 0.0099999997764825820923 ;  /* 0x3c23d70a74737820 */ /* 0x000fca0000400000 */
[----:B------:R2:W-:Y:S04]  /*1b40*/  STL [R1+0x58], R115 ;  /* 0x0000587301007387 */ /* 0x0005e80000100800 */
[----:B------:R2:W-:Y:S04]  /*1b50*/  STL [R1+0x54], R65 ;  /* 0x0000544101007387 */ /* 0x0005e80000100800 */
[----:B------:R2:W-:Y:S04]  /*1b60*/  STL [R1+0x4c], R62 ;  /* 0x00004c3e01007387 */ /* 0x0005e80000100800 */
[----:B------:R2:W-:Y:S01]  /*1b70*/  STL [R1+0x50], R64 ;  /* 0x0000504001007387 */ /* 0x0005e20000100800 */
[----:B------:R-:W-:Y:S01]  /*1b80*/  FMUL R46, R58, 0.0099999997764825820923 ;  /* 0x3c23d70a3a2e7820 */ /* 0x000fe20000400000 */
[----:B------:R-:W-:Y:S01]  /*1b90*/  FMUL R55, R56, 0.0099999997764825820923 ;  /* 0x3c23d70a38377820 */ /* 0x000fe20000400000 */
[----:B------:R-:W-:Y:S01]  /*1ba0*/  FMUL R51, R51, 0.0099999997764825820923 ;  /* 0x3c23d70a33337820 */ /* 0x000fe20000400000 */
[----:B------:R-:W-:Y:S01]  /*1bb0*/  FMUL R53, R53, 0.0099999997764825820923 ;  /* 0x3c23d70a35357820 */ /* 0x000fe20000400000 */
[----:B------:R-:W-:Y:S01]  /*1bc0*/  FMUL R54, R54, 0.0099999997764825820923 ;  /* 0x3c23d70a36367820 */ /* 0x000fe20000400000 */
[----:B------:R-:W-:Y:S01]  /*1bd0*/  FMUL R56, R117, 0.0099999997764825820923 ;  /* 0x3c23d70a75387820 */ /* 0x000fe20000400000 */
[----:B01----:R-:W-:-:S07]  /*1be0*/  FMUL R58, R125, 0.0099999997764825820923 ;  /* 0x3c23d70a7d3a7820 */ /* 0x003fce0000400000 */
.L_x_6:
[----:B--2---:R-:W0:Y:S01]  /*1bf0*/  LDC.64 R64, c[0x0][0x390] ;  /* 0x0000e400ff407b82 */ /* 0x004e220000000a00 */
[----:B------:R-:W2:Y:S04]  /*1c00*/  LDL R125, [R1+0x34] ;  /* 0x00003400017d7983 */ /* 0x000ea80000100800 */
[----:B------:R1:W-:Y:S03]  /*1c10*/  STL [R1+0xa8], R57 ;  /* 0x0000a83901007387 */ /* 0x0003e60000100800 */
[----:B------:R-:W3:Y:S01]  /*1c20*/  LDC.64 R62, c[0x0][0x388] ;  /* 0x0000e200ff3e7b82 */ /* 0x000ee20000000a00 */
[----:B-1----:R-:W4:Y:S04]  /*1c30*/  LDL R57, [R1+0x40] ;  /* 0x0000400001397983 */ /* 0x002f280000100800 */
[----:B------:R1:W-:Y:S01]  /*1c40*/  STL [R1+0xa4], R58 ;  /* 0x0000a43a01007387 */ /* 0x0003e20000100800 */
[----:B0-----:R-:W-:-:S05]  /*1c50*/  IMAD.WIDE.U32 R64, R60, 0x4, R64 ;  /* 0x000000043c407825 */ /* 0x001fca00078e0040 */
[----:B------:R3:W2:Y:S04]  /*1c60*/  LDG.E.CONSTANT R122, desc[UR16][R64.64] ;  /* 0x00000010407a7981 */ /* 0x0006a8000c1e9900 */
[----:B-1----:R-:W4:Y:S04]  /*1c70*/  LDL R58, [R1+0x38] ;  /* 0x00003800013a7983 */ /* 0x002f280000100800 */
[----:B------:R0:W-:Y:S01]  /*1c80*/  STL [R1+0xa0], R59 ;  /* 0x0000a03b01007387 */ /* 0x0001e20000100800 */
[----:B---3--:R-:W-:-:S05]  /*1c90*/  IMAD.WIDE.U32 R64, R60, 0x4, R62 ;  /* 0x000000043c407825 */ /* 0x008fca00078e003e */
[----:B------:R-:W2:Y:S04]  /*1ca0*/  LDG.E.CONSTANT R123, desc[UR16][R64.64] ;  /* 0x00000010407b7981 */ /* 0x000ea8000c1e9900 */
[----:B------:R-:W3:Y:S04]  /*1cb0*/  LDG.E.CONSTANT R115, desc[UR16][R64.64+0x400] ;  /* 0x0004001040737981 */ /* 0x000ee8000c1e9900 */
[----:B------:R-:W4:Y:S04]  /*1cc0*/  LDG.E.CONSTANT R116, desc[UR16][R64.64+0x800] ;  /* 0x0008001040747981 */ /* 0x000f28000c1e9900 */
[----:B------:R1:W4:Y:S04]  /*1cd0*/  LDG.E.CONSTANT R121, desc[UR16][R64.64+0xc00] ;  /* 0x000c001040797981 */ /* 0x000328000c1e9900 */
[----:B0-----:R-:W4:Y:S04]  /*1ce0*/  LDL R59, [R1+0x3c] ;  /* 0x00003c00013b7983 */ /* 0x001f280000100800 */
[----:B-----5:R0:W-:Y:S01]  /*1cf0*/  STL [R1+0x9c], R2 ;  /* 0x00009c0201007387 */ /* 0x0201e20000100800 */
[----:B-1----:R-:W-:-:S05]  /*1d00*/  IADD3 R64, PT, PT, R60, 0x400, RZ ;  /* 0x000004003c407810 */ /* 0x002fca0007ffe0ff */
[----:B------:R-:W-:Y:S01]  /*1d10*/  IMAD.WIDE.U32 R64, R64, 0x4, R62 ;  /* 0x0000000440407825 */ /* 0x000fe200078e003e */
[----:B0-----:R-:W4:Y:S04]  /*1d20*/  LDL R2, [R1+0x44] ;  /* 0x0000440001027983 */ /* 0x001f280000100800 */
[----:B------:R-:W4:Y:S04]  /*1d30*/  LDG.E.CONSTANT R120, desc[UR16][R64.64] ;  /* 0x0000001040787981 */ /* 0x000f28000c1e9900 */
[----:B------:R-:W4:Y:S04]  /*1d40*/  LDG.E.CONSTANT R119, desc[UR16][R64.64+0x400] ;  /* 0x0004001040777981 */ /* 0x000f28000c1e9900 */
[----:B------:R-:W4:Y:S04]  /*1d50*/  LDG.E.CONSTANT R117, desc[UR16][R64.64+0x800] ;  /* 0x0008001040757981 */ /* 0x000f28000c1e9900 */
[----:B------:R0:W4:Y:S04]  /*1d60*/  LDG.E.CONSTANT R118, desc[UR16][R64.64+0xc00] ;  /* 0x000c001040767981 */ /* 0x000128000c1e9900 */
[----:B------:R1:W-:Y:S01]  /*1d70*/  STL [R1+0x98], R0 ;  /* 0x0000980001007387 */ /* 0x0003e20000100800 */
[----:B0-----:R-:W-:-:S03]  /*1d80*/  IADD3 R64, PT, PT, R60, 0x800, RZ ;  /* 0x000008003c407810 */ /* 0x001fc60007ffe0ff */
[----:B-1----:R-:W4:Y:S02]  /*1d90*/  LDL R0, [R1+0x48] ;  /* 0x0000480001007983 */ /* 0x002f240000100800 */
[----:B------:R-:W-:-:S04]  /*1da0*/  IMAD.WIDE.U32 R64, R64, 0x4, R62 ;  /* 0x0000000440407825 */ /* 0x000fc800078e003e */
[----:B--2---:R-:W-:Y:S02]  /*1db0*/  FFMA R123, R123, UR7, R122 ;  /* 0x000000077b7b7c23 */ /* 0x004fe4000800007a */
[----:B------:R-:W2:Y:S02]  /*1dc0*/  LDG.E.CONSTANT R122, desc[UR16][R64.64] ;  /* 0x00000010407a7981 */ /* 0x000ea4000c1e9900 */
[----:B---3--:R-:W-:-:S04]  /*1dd0*/  FFMA R115, R115, UR8, R123 ;  /* 0x0000000873737c23 */ /* 0x008fc8000800007b */
[----:B----4-:R-:W-:Y:S02]  /*1de0*/  FFMA R115, R116, UR9, R115 ;  /* 0x0000000974737c23 */ /* 0x010fe40008000073 */
[----:B------:R-:W3:Y:S02]  /*1df0*/  LDG.E.CONSTANT R116, desc[UR16][R64.64+0x800] ;  /* 0x0008001040747981 */ /* 0x000ee4000c1e9900 */
[----:B------:R-:W-:-:S04]  /*1e00*/  FFMA R115, R121, UR10, R115 ;  /* 0x0000000a79737c23 */ /* 0x000fc80008000073 */
[----:B------:R-:W-:-:S04]  /*1e10*/  FFMA R115, R120, UR11, R115 ;  /* 0x0000000b78737c23 */ /* 0x000fc80008000073 */
[----:B------:R-:W-:Y:S02]  /*1e20*/  FFMA R123, R119, UR12, R115 ;  /* 0x0000000c777b7c23 */ /* 0x000fe40008000073 */
[----:B------:R-:W4:Y:S04]  /*1e30*/  LDG.E.CONSTANT R115, desc[UR16][R64.64+0x400] ;  /* 0x0004001040737981 */ /* 0x000f28000c1e9900 */
[----:B------:R0:W3:Y:S02]  /*1e40*/  LDG.E.CONSTANT R119, desc[UR16][R64.64+0xc00] ;  /* 0x000c001040777981 */ /* 0x0000e4000c1e9900 */
[----:B0-----:R-:W-:-:S05]  /*1e50*/  IADD3 R64, PT, PT, R60, 0xc00, RZ ;  /* 0x00000c003c407810 */ /* 0x001fca0007ffe0ff */
[----:B------:R-:W-:-:S05]  /*1e60*/  IMAD.WIDE.U32 R64, R64, 0x4, R62 ;  /* 0x0000000440407825 */ /* 0x000fca00078e003e */
[----:B------:R-:W3:Y:S04]  /*1e70*/  LDG.E.CONSTANT R121, desc[UR16][R64.64] ;  /* 0x0000001040797981 */ /* 0x000ee8000c1e9900 */
[----:B------:R-:W3:Y:S01]  /*1e80*/  LDG.E.CONSTANT R120, desc[UR16][R64.64+0x400] ;  /* 0x0004001040787981 */ /* 0x000ee2000c1e9900 */
[----:B------:R-:W-:-:S03]  /*1e90*/  FFMA R123, R117, UR13, R123 ;  /* 0x0000000d757b7c23 */ /* 0x000fc6000800007b */
[----:B------:R-:W3:Y:S01]  /*1ea0*/  LDG.E.CONSTANT R117, desc[UR16][R64.64+0x800] ;  /* 0x0008001040757981 */ /* 0x000ee2000c1e9900 */
[----:B------:R-:W-:-:S03]  /*1eb0*/  FFMA R123, R118, UR14, R123 ;  /* 0x0000000e767b7c23 */ /* 0x000fc6000800007b */
[----:B------:R0:W3:Y:S02]  /*1ec0*/  LDG.E.CONSTANT R118, desc[UR16][R64.64+0xc00] ;  /* 0x000c001040767981 */ /* 0x0000e4000c1e9900 */
[----:B0-----:R-:W-:-:S05]  /*1ed0*/  IADD3 R64, PT, PT, R60, 0x1000, RZ ;  /* 0x000010003c407810 */ /* 0x001fca0007ffe0ff */
[----:B------:R-:W-:-:S04]  /*1ee0*/  IMAD.WIDE.U32 R64, R64, 0x4, R62 ;  /* 0x0000000440407825 */ /* 0x000fc800078e003e */
[----:B--2---:R-:W-:Y:S02]  /*1ef0*/  FFMA R123, R122, UR15, R123 ;  /* 0x0000000f7a7b7c23 */ /* 0x004fe4000800007b */
[----:B------:R-:W2:Y:S02]  /*1f00*/  LDG.E.CONSTANT R122, desc[UR16][R64.64] ;  /* 0x00000010407a7981 */ /* 0x000ea4000c1e9900 */
[----:B----4-:R-:W-:Y:S02]  /*1f10*/  FFMA R115, R0, R115, R123 ;  /* 0x0000007300737223 */ /* 0x010fe4000000007b */
[----:B------:R-:W4:Y:S02]  /*1f20*/  LDL R0, [R1+0x18] ;  /* 0x0000180001007983 */ /* 0x000f240000100800 */
[----:B---3--:R-:W-:Y:S02]  /*1f30*/  FFMA R115, R2, R116, R115 ;  /* 0x0000007402737223 */ /* 0x008fe40000000073 */
[----:B------:R-:W2:Y:S02]  /*1f40*/  LDL R2, [R1+0x2c] ;  /* 0x00002c0001027983 */ /* 0x000ea40000100800 */
[----:B------:R-:W-:-:S02]  /*1f50*/  FFMA R115, R57, R119, R115 ;  /* 0x0000007739737223 */ /* 0x000fc40000000073 */
[----:B------:R-:W3:Y:S04]  /*1f60*/  LDL R57, [R1+0x30] ;  /* 0x0000300001397983 */ /* 0x000ee80000100800 */
[----:B------:R-:W4:Y:S04]  /*1f70*/  LDG.E.CONSTANT R116, desc[UR16][R64.64+0x800] ;  /* 0x0008001040747981 */ /* 0x000f28000c1e9900 */
[----:B------:R-:W4:Y:S01]  /*1f80*/  LDG.E.CONSTANT R119, desc[UR16][R64.64+0xc00] ;  /* 0x000c001040777981 */ /* 0x000f22000c1e9900 */
[----:B------:R-:W-:-:S03]  /*1f90*/  FFMA R115, R59, R121, R115 ;  /* 0x000000793b737223 */ /* 0x000fc60000000073 */
[----:B------:R-:W4:Y:S01]  /*1fa0*/  LDL R59, [R1+0x24] ;  /* 0x00002400013b7983 */ /* 0x000f220000100800 */
[----:B------:R-:W-:-:S03]  /*1fb0*/  FFMA R120, R58, R120, R115 ;  /* 0x000000783a787223 */ /* 0x000fc60000000073 */
[----:B------:R-:W4:Y:S04]  /*1fc0*/  LDL R58, [R1+0x28] ;  /* 0x00002800013a7983 */ /* 0x000f280000100800 */
[----:B------:R0:W4:Y:S01]  /*1fd0*/  LDG.E.CONSTANT R115, desc[UR16][R64.64+0x400] ;  /* 0x0004001040737981 */ /* 0x000122000c1e9900 */
[----:B------:R-:W-:-:S03]  /*1fe0*/  FFMA R123, R125, R117, R120 ;  /* 0x000000757d7b7223 */ /* 0x000fc60000000078 */
[----:B------:R-:W4:Y:S01]  /*1ff0*/  LDL R125, [R1+0x1c] ;  /* 0x00001c00017d7983 */ /* 0x000f220000100800 */
[----:B0-----:R-:W-:-:S05]  /*2000*/  IADD3 R64, PT, PT, R60, 0x1400, RZ ;  /* 0x000014003c407810 */ /* 0x001fca0007ffe0ff */
[----:B------:R-:W-:-:S05]  /*2010*/  IMAD.WIDE.U32 R64, R64, 0x4, R62 ;  /* 0x0000000440407825 */ /* 0x000fca00078e003e */
[----:B------:R-:W4:Y:S04]  /*2020*/  LDG.E.CONSTANT R121, desc[UR16][R64.64] ;  /* 0x0000001040797981 */ /* 0x000f28000c1e9900 */
[----:B------:R-:W4:Y:S04]  /*2030*/  LDG.E.CONSTANT R120, desc[UR16][R64.64+0x400] ;  /* 0x0004001040787981 */ /* 0x000f28000c1e9900 */
[----:B------:R-:W4:Y:S01]  /*2040*/  LDG.E.CONSTANT R117, desc[UR16][R64.64+0x800] ;  /* 0x0008001040757981 */ /* 0x000f22000c1e9900 */
[----:B---3--:R-:W-:-:S03]  /*2050*/  FFMA R123, R57, R118, R123 ;  /* 0x00000076397b7223 */ /* 0x008fc6000000007b */
[----:B------:R-:W3:Y:S01]  /*2060*/  LDL.LU R57, [R1+0xa8] ;  /* 0x0000a80001397983 */ /* 0x000ee20000300800 */
[----:B--2---:R-:W-:-:S03]  /*2070*/  FFMA R123, R2, R122, R123 ;  /* 0x0000007a027b7223 */ /* 0x004fc6000000007b */
[----:B------:R-:W2:Y:S04]  /*2080*/  LDL R2, [R1+0x10] ;  /* 0x0000100001027983 */ /* 0x000ea80000100800 */
[----:B------:R0:W2:Y:S01]  /*2090*/  LDG.E.CONSTANT R118, desc[UR16][R64.64+0xc00] ;  /* 0x000c001040767981 */ /* 0x0000a2000c1e9900 */
[----:B----4-:R-:W-:-:S03]  /*20a0*/  FFMA R115, R58, R115, R123 ;  /* 0x000000733a737223 */ /* 0x010fc6000000007b */
[----:B------:R-:W4:Y:S01]  /*20b0*/  LDL.LU R58, [R1+0xa4] ;  /* 0x0000a400013a7983 */ /* 0x000f220000300800 */
[----:B------:R-:W-:-:S03]  /*20c0*/  FFMA R115, R59, R116, R115 ;  /* 0x000000743b737223 */ /* 0x000fc60000000073 */
[----:B------:R-:W3:Y:S04]  /*20d0*/  LDL R123, [R1+0x14] ;  /* 0x00001400017b7983 */ /* 0x000ee80000100800 */
[----:B------:R-:W4:Y:S04]  /*20e0*/  LDL.LU R59, [R1+0xa0] ;  /* 0x0000a000013b7983 */ /* 0x000f280000300800 */
[----:B------:R-:W2:Y:S01]  /*20f0*/  LDL R116, [R1+0x20] ;  /* 0x0000200001747983 */ /* 0x000ea20000100800 */
[----:B0-----:R-:W-:-:S05]  /*2100*/  IADD3 R64, PT, PT, R60, 0x1800, RZ ;  /* 0x000018003c407810 */ /* 0x001fca0007ffe0ff */
[----:B------:R-:W-:-:S05]  /*2110*/  IMAD.WIDE.U32 R64, R64, 0x4, R62 ;  /* 0x0000000440407825 */ /* 0x000fca00078e003e */
[----:B------:R-:W4:Y:S01]  /*2120*/  LDG.E.CONSTANT R122, desc[UR16][R64.64] ;  /* 0x00000010407a7981 */ /* 0x000f22000c1e9900 */
[----:B--2---:R-:W-:-:S03]  /*2130*/  FFMA R115, R116, R119, R115 ;  /* 0x0000007774737223 */ /* 0x004fc60000000073 */
[----:B------:R-:W2:Y:S01]  /*2140*/  LDG.E.CONSTANT R116, desc[UR16][R64.64+0x400] ;  /* 0x0004001040747981 */ /* 0x000ea2000c1e9900 */
[----:B------:R-:W-:-:S03]  /*2150*/  FFMA R115, R125, R121, R115 ;  /* 0x000000797d737223 */ /* 0x000fc60000000073 */
[----:B------:R-:W2:Y:S01]  /*2160*/  LDG.E.CONSTANT R119, desc[UR16][R64.64+0xc00] ;  /* 0x000c001040777981 */ /* 0x000ea2000c1e9900 */
[----:B------:R-:W-:-:S03]  /*2170*/  FFMA R120, R0, R120, R115 ;  /* 0x0000007800787223 */ /* 0x000fc60000000073 */
[----:B------:R0:W2:Y:S01]  /*2180*/  LDG.E.CONSTANT R115, desc[UR16][R64.64+0x800] ;  /* 0x0008001040737981 */ /* 0x0000a2000c1e9900 */
[----:B---3--:R-:W-:-:S03]  /*2190*/  FFMA R123, R123, R117, R120 ;  /* 0x000000757b7b7223 */ /* 0x008fc60000000078 */
[----:B------:R-:W2:Y:S04]  /*21a0*/  LDL R0, [R1+0x8] ;  /* 0x0000080001007983 */ /* 0x000ea80000100800 */
[----:B------:R-:W3:Y:S01]  /*21b0*/  LDL R125, [R1] ;  /* 0x00000000017d7983 */ /* 0x000ee20000100800 */
[----:B0-----:R-:W-:Y:S01]  /*21c0*/  IADD3 R64, PT, PT, R60, 0x1c00, RZ ;  /* 0x00001c003c407810 */ /* 0x001fe20007ffe0ff */
[----:B------:R-:W-:Y:S02]  /*21d0*/  FFMA R123, R2, R118, R123 ;  /* 0x00000076027b7223 */ /* 0x000fe4000000007b */
[----:B------:R-:W5:Y:S02]  /*21e0*/  LDL.LU R2, [R1+0x9c] ;  /* 0x00009c0001027983 */ /* 0x000f640000300800 */
[----:B------:R-:W-:-:S05]  /*21f0*/  IMAD.WIDE.U32 R64, R64, 0x4, R62 ;  /* 0x0000000440407825 */ /* 0x000fca00078e003e */
[----:B------:R-:W3:Y:S04]  /*2200*/  LDG.E.CONSTANT R121, desc[UR16][R64.64] ;  /* 0x0000001040797981 */ /* 0x000ee8000c1e9900 */
[----:B------:R-:W3:Y:S04]  /*2210*/  LDG.E.CONSTANT R120, desc[UR16][R64.64+0x400] ;  /* 0x0004001040787981 */ /* 0x000ee8000c1e9900 */
[----:B------:R-:W3:Y:S04]  /*2220*/  LDG.E.CONSTANT R117, desc[UR16][R64.64+0x800] ;  /* 0x0008001040757981 */ /* 0x000ee8000c1e9900 */
[----:B------:R0:W3:Y:S04]  /*2230*/  LDG.E.CONSTANT R118, desc[UR16][R64.64+0xc00] ;  /* 0x000c001040767981 */ /* 0x0000e8000c1e9900 */
[----:B------:R-:W4:Y:S02]  /*2240*/  LDL R65, [R1+0xc] ;  /* 0x00000c0001417983 */ /* 0x000f240000100800 */
[----:B----4-:R-:W-:-:S04]  /*2250*/  FFMA R123, R65, R122, R123 ;  /* 0x0000007a417b7223 */ /* 0x010fc8000000007b */
[----:B--2---:R-:W-:Y:S02]  /*2260*/  FFMA R116, R0, R116, R123 ;  /* 0x0000007400747223 */ /* 0x004fe4000000007b */
[----:B------:R-:W5:Y:S04]  /*2270*/  LDL.LU R0, [R1+0x98] ;  /* 0x0000980001007983 */ /* 0x000f680000300800 */
[----:B------:R-:W2:Y:S01]  /*2280*/  LDL R123, [R1+0x4] ;  /* 0x00000400017b7983 */ /* 0x000ea20000100800 */
[----:B0-----:R-:W-:-:S05]  /*2290*/  IADD3 R64, PT, PT, R60, 0x2000, RZ ;  /* 0x000020003c407810 */ /* 0x001fca0007ffe0ff */
[----:B------:R-:W-:-:S05]  /*22a0*/  IMAD.WIDE.U32 R64, R64, 0x4, R62 ;  /* 0x0000000440407825 */ /* 0x000fca00078e003e */
[----:B------:R-:W4:Y:S01]  /*22b0*/  LDG.E.CONSTANT R122, desc[UR16][R64.64] ;  /* 0x00000010407a7981 */ /* 0x000f22000c1e9900 */
[----:B--2---:R-:W-:-:S03]  /*22c0*/  FFMA R115, R123, R115, R116 ;  /* 0x000000737b737223 */ /* 0x004fc60000000074 */
[----:B------:R-:W2:Y:S01]  /*22d0*/  LDG.E.CONSTANT R116, desc[UR16][R64.64+0x800] ;  /* 0x0008001040747981 */ /* 0x000ea2000c1e9900 */
[----:B---3--:R-:W-:-:S03]  /*22e0*/  FFMA R115, R125, R119, R115 ;  /* 0x000000777d737223 */ /* 0x008fc60000000073 */
[----:B------:R-:W3:Y:S01]  /*22f0*/  LDG.E.CONSTANT R119, desc[UR16][R64.64+0xc00] ;  /* 0x000c001040777981 */ /* 0x000ee2000c1e9900 */
[----:B------:R-:W-:-:S04]  /*2300*/  FFMA R115, R124, R121, R115 ;  /* 0x000000797c737223 */ /* 0x000fc80000000073 */
[----:B------:R-:W-:Y:S02]  /*2310*/  FFMA R120, R114, R120, R115 ;  /* 0x0000007872787223 */ /* 0x000fe40000000073 */
[----:B------:R0:W2:Y:S02]  /*2320*/  LDG.E.CONSTANT R115, desc[UR16][R64.64+0x400] ;  /* 0x0004001040737981 */ /* 0x0000a4000c1e9900 */
[----:B0-----:R-:W-:-:S05]  /*2330*/  IADD3 R64, PT, PT, R60, 0x2400, RZ ;  /* 0x000024003c407810 */ /* 0x001fca0007ffe0ff */
[----:B------:R-:W-:-:S04]  /*2340*/  IMAD.WIDE.U32 R64, R64, 0x4, R62 ;  /* 0x0000000440407825 */ /* 0x000fc800078e003e */
[----:B------:R-:W-:Y:S01]  /*2350*/  FFMA R123, R113, R117, R120 ;  /* 0x00000075717b7223 */ /* 0x000fe20000000078 */
[----:B------:R-:W3:Y:S04]  /*2360*/  LDG.E.CONSTANT R121, desc[UR16][R64.64] ;  /* 0x0000001040797981 */ /* 0x000ee8000c1e9900 */
[----:B------:R-:W3:Y:S04]  /*2370*/  LDG.E.CONSTANT R120, desc[UR16][R64.64+0x400] ;  /* 0x0004001040787981 */ /* 0x000ee8000c1e9900 */
[----:B------:R-:W3:Y:S01]  /*2380*/  LDG.E.CONSTANT R117, desc[UR16][R64.64+0x800] ;  /* 0x0008001040757981 */ /* 0x000ee2000c1e9900 */
[----:B------:R-:W-:-:S03]  /*2390*/  FFMA R123, R112, R118, R123 ;  /* 0x00000076707b7223 */ /* 0x000fc6000000007b */
[----:B------:R0:W3:Y:S01]  /*23a0*/  LDG.E.CONSTANT R118, desc[UR16][R64.64+0xc00] ;  /* 0x000c001040767981 */ /* 0x0000e2000c1e9900 */
[----:B----4-:R-:W-:Y:S01]  /*23b0*/  FFMA R123, R111, R122, R123 ;  /* 0x0000007a6f7b7223 */ /* 0x010fe2000000007b */
[----:B0-----:R-:W-:-:S05]  /*23c0*/  IADD3 R64, PT, PT, R60, 0x2800, RZ ;  /* 0x000028003c407810 */ /* 0x001fca0007ffe0ff */
[----:B------:R-:W-:-:S05]  /*23d0*/  IMAD.WIDE.U32 R64, R64, 0x4, R62 ;  /* 0x0000000440407825 */ /* 0x000fca00078e003e */
[----:B------:R-:W4:Y:S01]  /*23e0*/  LDG.E.CONSTANT R122, desc[UR16][R64.64] ;  /* 0x00000010407a7981 */ /* 0x000f22000c1e9900 */
[----:B--2---:R-:W-:-:S04]  /*23f0*/  FFMA R115, R110, R115, R123 ;  /* 0x000000736e737223 */ /* 0x004fc8000000007b */
[----:B------:R-:W-:Y:S02]  /*2400*/  FFMA R115, R109, R116, R115 ;  /* 0x000000746d737223 */ /* 0x000fe40000000073 */
[----:B------:R-:W2:Y:S02]  /*2410*/  LDG.E.CONSTANT R116, desc[UR16][R64.64+0x800] ;  /* 0x0008001040747981 */ /* 0x000ea4000c1e9900 */
[----:B---3--:R-:W-:Y:S02]  /*2420*/  FFMA R115, R108, R119, R115 ;  /* 0x000000776c737223 */ /* 0x008fe40000000073 */
[----:B------:R-:W3:Y:S02]  /*2430*/  LDG.E.CONSTANT R119, desc[UR16][R64.64+0xc00] ;  /* 0x000c001040777981 */ /* 0x000ee4000c1e9900 */
        /* <DEDUP_REMOVED lines=22> */
[----:B------:R0:W3:Y:S02]  /*25a0*/  LDG.E.CONSTANT R115, desc[UR16][R64.64+0x800] ;  /* 0x0008001040737981 */ /* 0x0000e4000c1e9900 */
        /* <DEDUP_REMOVED lines=13> */
[----:B---3--:R-:W-:Y:S02]  /*2680*/  FFMA R115, R93, R115, R116 ;  /* 0x000000735d737223 */ /* 0x008fe40000000074 */
[----:B------:R-:W2:Y:S02]  /*2690*/  LDG.E.CONSTANT R116, desc[UR16][R64.64+0x800] ;  /* 0x0008001040747981 */ /* 0x000ea4000c1e9900 */
[----:B------:R-:W-:Y:S02]  /*26a0*/  FFMA R115, R92, R119, R115 ;  /* 0x000000775c737223 */ /* 0x000fe40000000073 */
        /* <DEDUP_REMOVED lines=164> */
[----:B0-----:R-:W-:Y:S01]  /*30f0*/  IADD3 R64, PT, PT, R60, 0x7c00, RZ ;  /* 0x00007c003c407810 */ /* 0x001fe20007ffe0ff */
[----:B------:R-:W-:-:S04]  /*3100*/  FFMA R125, R42, R117, R120 ;  /* 0x000000752a7d7223 */ /* 0x000fc80000000078 */
[----:B------:R-:W-:-:S05]  /*3110*/  IMAD.WIDE.U32 R64, R64, 0x4, R62 ;  /* 0x0000000440407825 */ /* 0x000fca00078e003e */
[----:B------:R-:W3:Y:S04]  /*3120*/  LDG.E.CONSTANT R117, desc[UR16][R64.64] ;  /* 0x0000001040757981 */ /* 0x000ee8000c1e9900 */
[----:B------:R-:W3:Y:S04]  /*3130*/  LDG.E.CONSTANT R120, desc[UR16][R64.64+0x400] ;  /* 0x0004001040787981 */ /* 0x000ee8000c1e9900 */
[----:B------:R-:W3:Y:S01]  /*3140*/  LDG.E.CONSTANT R121, desc[UR16][R64.64+0x800] ;  /* 0x0008001040797981 */ /* 0x000ee2000c1e9900 */
[----:B------:R-:W-:-:S03]  /*3150*/  FFMA R118, R43, R118, R125 ;  /* 0x000000762b767223 */ /* 0x000fc6000000007d */
[----:B------:R0:W3:Y:S01]  /*3160*/  LDG.E.CONSTANT R123, desc[UR16][R64.64+0xc00] ;  /* 0x000c0010407b7981 */ /* 0x0000e2000c1e9900 */
[----:B----4-:R-:W-:-:S03]  /*3170*/  FFMA R122, R44, R122, R118 ;  /* 0x0000007a2c7a7223 */ /* 0x010fc60000000076 */
[----:B------:R-:W4:Y:S01]  /*3180*/  LDL R125, [R1+0x4c] ;  /* 0x00004c00017d7983 */ /* 0x000f220000100800 */
[----:B0-----:R-:W-:-:S05]  /*3190*/  IADD3 R64, PT, PT, R60, 0x8000, RZ ;  /* 0x000080003c407810 */ /* 0x001fca0007ffe0ff */
[----:B------:R-:W-:-:S05]  /*31a0*/  IMAD.WIDE.U32 R64, R64, 0x4, R62 ;  /* 0x0000000440407825 */ /* 0x000fca00078e003e */
[----:B------:R-:W4:Y:S01]  /*31b0*/  LDG.E.CONSTANT R118, desc[UR16][R64.64] ;  /* 0x0000001040767981 */ /* 0x000f22000c1e9900 */
[----:B--2---:R-:W-:-:S04]  /*31c0*/  FFMA R116, R45, R116, R122 ;  /* 0x000000742d747223 */ /* 0x004fc8000000007a */
[----:B---3--:R-:W-:Y:S02]  /*31d0*/  FFMA R115, R46, R115, R116 ;  /* 0x000000732e737223 */ /* 0x008fe40000000074 */
[----:B------:R-:W2:Y:S02]  /*31e0*/  LDG.E.CONSTANT R116, desc[UR16][R64.64+0x800] ;  /* 0x0008001040747981 */ /* 0x000ea4000c1e9900 */
[----:B------:R-:W-:-:S04]  /*31f0*/  FFMA R115, R47, R119, R115 ;  /* 0x000000772f737223 */ /* 0x000fc80000000073 */
[----:B------:R-:W-:Y:S02]  /*3200*/  FFMA R115, R48, R117, R115 ;  /* 0x0000007530737223 */ /* 0x000fe40000000073 */
[----:B------:R-:W3:Y:S02]  /*3210*/  LDG.E.CONSTANT R117, desc[UR16][R64.64+0xc00] ;  /* 0x000c001040757981 */ /* 0x000ee4000c1e9900 */
[----:B------:R-:W-:-:S04]  /*3220*/  FFMA R115, R49, R120, R115 ;  /* 0x0000007831737223 */ /* 0x000fc80000000073 */
[----:B------:R-:W-:Y:S02]  /*3230*/  FFMA R121, R50, R121, R115 ;  /* 0x0000007932797223 */ /* 0x000fe40000000073 */
[----:B------:R0:W2:Y:S02]  /*3240*/  LDG.E.CONSTANT R115, desc[UR16][R64.64+0x400] ;  /* 0x0004001040737981 */ /* 0x0000a4000c1e9900 */
[----:B0-----:R-:W-:Y:S01]  /*3250*/  IADD3 R64, PT, PT, R60, 0x8400, RZ ;  /* 0x000084003c407810 */ /* 0x001fe20007ffe0ff */
[----:B------:R-:W-:-:S04]  /*3260*/  FFMA R123, R51, R123, R121 ;  /* 0x0000007b337b7223 */ /* 0x000fc80000000079 */
[----:B------:R-:W-:Y:S01]  /*3270*/  IMAD.WIDE.U32 R64, R64, 0x4, R62 ;  /* 0x0000000440407825 */ /* 0x000fe200078e003e */
[----:B------:R-:W-:-:S04]  /*3280*/  IADD3 R119, PT, PT, R60, 0x8800, RZ ;  /* 0x000088003c777810 */ /* 0x000fc80007ffe0ff */
[----:B------:R-:W3:Y:S01]  /*3290*/  LDG.E.CONSTANT R121, desc[UR16][R64.64] ;  /* 0x0000001040797981 */ /* 0x000ee2000c1e9900 */
[----:B------:R-:W-:-:S03]  /*32a0*/  IMAD.WIDE.U32 R62, R119, 0x4, R62 ;  /* 0x00000004773e7825 */ /* 0x000fc600078e003e */
[----:B------:R-:W3:Y:S01]  /*32b0*/  LDG.E.CONSTANT R120, desc[UR16][R64.64+0x400] ;  /* 0x0004001040787981 */ /* 0x000ee2000c1e9900 */
[----:B----4-:R-:W-:-:S03]  /*32c0*/  FFMA R118, R52, R118, R123 ;  /* 0x0000007634767223 */ /* 0x010fc6000000007b */
[----:B------:R-:W4:Y:S04]  /*32d0*/  LDG.E.CONSTANT R119, desc[UR16][R64.64+0x800] ;  /* 0x0008001040777981 */ /* 0x000f28000c1e9900 */
[----:B------:R-:W4:Y:S04]  /*32e0*/  LDG.E.CONSTANT R122, desc[UR16][R62.64+0x400] ;  /* 0x000400103e7a7981 */ /* 0x000f28000c1e9900 */
[----:B------:R-:W4:Y:S04]  /*32f0*/  LDG.E.CONSTANT R123, desc[UR16][R62.64+0x800] ;  /* 0x000800103e7b7981 */ /* 0x000f28000c1e9900 */
[----:B------:R-:W4:Y:S04]  /*3300*/  LDG.E.CONSTANT R64, desc[UR16][R64.64+0xc00] ;  /* 0x000c001040407981 */ /* 0x000f28000c1e9900 */
[----:B------:R-:W4:Y:S04]  /*3310*/  LDG.E.CONSTANT R65, desc[UR16][R62.64] ;  /* 0x000000103e417981 */ /* 0x000f28000c1e9900 */
[----:B------:R0:W4:Y:S04]  /*3320*/  LDG.E.CONSTANT R62, desc[UR16][R62.64+0xc00] ;  /* 0x000c00103e3e7981 */ /* 0x000128000c1e9900 */
[----:B------:R-:W4:Y:S01]  /*3330*/  LDL R63, [R1+0x50] ;  /* 0x00005000013f7983 */ /* 0x000f220000100800 */
[----:B--2---:R-:W-:-:S03]  /*3340*/  FFMA R115, R53, R115, R118 ;  /* 0x0000007335737223 */ /* 0x004fc60000000076 */
[----:B------:R-:W2:Y:S01]  /*3350*/  LDL R118, [R1+0x54] ;  /* 0x0000540001767983 */ /* 0x000ea20000100800 */
[----:B------:R-:W-:-:S03]  /*3360*/  FFMA R115, R54, R116, R115 ;  /* 0x0000007436737223 */ /* 0x000fc60000000073 */
[----:B------:R-:W2:Y:S01]  /*3370*/  LDL R116, [R1+0x58] ;  /* 0x0000580001747983 */ /* 0x000ea20000100800 */
[----:B---3--:R-:W-:-:S04]  /*3380*/  FFMA R115, R55, R117, R115 ;  /* 0x0000007537737223 */ /* 0x008fc80000000073 */
[----:B------:R-:W-:-:S04]  /*3390*/  FFMA R115, R56, R121, R115 ;  /* 0x0000007938737223 */ /* 0x000fc80000000073 */
[----:B------:R-:W-:-:S04]  /*33a0*/  FFMA R115, R57, R120, R115 ;  /* 0x0000007839737223 */ /* 0x000fc80000000073 */
[----:B----4-:R-:W-:-:S04]  /*33b0*/  FFMA R115, R58, R119, R115 ;  /* 0x000000773a737223 */ /* 0x010fc80000000073 */
[----:B------:R-:W-:-:S04]  /*33c0*/  FFMA R64, R59, R64, R115 ;  /* 0x000000403b407223 */ /* 0x000fc80000000073 */
[----:B--2---:R-:W-:-:S04]  /*33d0*/  FFMA R64, R116, R65, R64 ;  /* 0x0000004174407223 */ /* 0x004fc80000000040 */
[----:B------:R-:W-:-:S04]  /*33e0*/  FFMA R64, R118, R122, R64 ;  /* 0x0000007a76407223 */ /* 0x000fc80000000040 */
[----:B------:R-:W-:Y:S01]  /*33f0*/  FFMA R64, R63, R123, R64 ;  /* 0x0000007b3f407223 */ /* 0x000fe20000000040 */
[----:B0-----:R-:W-:-:S03]  /*3400*/  LEA R63, R60, UR4, 0x2 ;  /* 0x000000043c3f7c11 */ /* 0x001fc6000f8e10ff */
[----:B------:R-:W-:Y:S01]  /*3410*/  FFMA R62, R125, R62, R64 ;  /* 0x0000003e7d3e7223 */ /* 0x000fe20000000040 */
[----:B------:R-:W-:-:S04]  /*3420*/  IADD3 R60, PT, PT, R60, UR6, RZ ;  /* 0x000000063c3c7c10 */ /* 0x000fc8000fffe0ff */
[----:B------:R0:W-:Y:S01]  /*3430*/  STS [R63], R62 ;  /* 0x0000003e3f007388 */ /* 0x0001e20000000800 */
[----:B------:R-:W-:-:S13]  /*3440*/  ISETP.GE.U32.AND P0, PT, R60, 0x100, PT ;  /* 0x000001003c00780c */ /* 0x000fda0003f06070 */
[----:B0-----:R-:W-:Y:S05]  /*3450*/  @!P0 BRA `(.L_x_6) ;  /* 0xffffffe400e48947 */ /* 0x001fea000383ffff */
[----:B------:R-:W-:Y:S05]  /*3460*/  BSYNC.RECONVERGENT B0 ;  /* 0x0000000000007941 */ /* 0x000fea0003800200 */
.L_x_5:
[----:B------:R-:W0:Y:S01]  /*3470*/  I2F.U32.RP R8, UR6 ;  /* 0x0000000600087d06 */ /* 0x000e220008209000 */
[----:B------:R-:W1:Y:S01]  /*3480*/  S2R R3, SR_TID.X ;  /* 0x0000000000037919 */ /* 0x000e620000002100 */
[----:B------:R-:W-:Y:S01]  /*3490*/  BAR.SYNC.DEFER_BLOCKING 0x0 ;  /* 0x0000000000007b1d */ /* 0x000fe20000010000 */
[----:B------:R-:W-:-:S05]  /*34a0*/  ISETP.NE.U32.AND P2, PT, RZ, UR6, PT ;  /* 0x00000006ff007c0c */ /* 0x000fca000bf45070 */
[----:B------:R-:W-:Y:S01]  /*34b0*/  BSSY.RECONVERGENT B0, `(.L_x_7) ;  /* 0x0000028000007945 */ /* 0x000fe20003800200 */
[----:B0-----:R-:W0:Y:S02]  /*34c0*/  MUFU.RCP R8, R8 ;  /* 0x0000000800087308 */ /* 0x001e240000001000 */
[----:B0-----:R-:W-:Y:S02]  /*34d0*/  IADD3 R4, PT, PT, R8, 0xffffffe, RZ ;  /* 0x0ffffffe08047810 */ /* 0x001fe40007ffe0ff */
[----:B-1----:R-:W-:-:S04]  /*34e0*/  IADD3 R16, PT, PT, R3, UR6, RZ ;  /* 0x0000000603107c10 */ /* 0x002fc8000fffe0ff */
[----:B------:R0:W1:Y:S01]  /*34f0*/  F2I.FTZ.U32.TRUNC.NTZ R5, R4 ;  /* 0x0000000400057305 */ /* 0x000062000021f000 */
[C---:B------:R-:W-:Y:S02]  /*3500*/  ISETP.GE.U32.AND P0, PT, R16.reuse, 0x100, PT ;  /* 0x000001001000780c */ /* 0x040fe40003f06070 */
[----:B------:R-:W-:Y:S02]  /*3510*/  VIMNMX.U32 R7, PT, PT, R16, 0x100, !PT ;  /* 0x0000010010077848 */ /* 0x000fe40007fe0000 */
[----:B------:R-:W-:Y:S01]  /*3520*/  SEL R6, RZ, 0x1, P0 ;  /* 0x00000001ff067807 */ /* 0x000fe20000000000 */
[----:B0-----:R-:W-:-:S03]  /*3530*/  HFMA2 R4, -RZ, RZ, 0, 0 ;  /* 0x00000000ff047431 */ /* 0x001fc600000001ff */
[----:B------:R-:W-:Y:S02]  /*3540*/  IADD3 R7, PT, PT, R7, -R16, -R6 ;  /* 0x8000001007077210 */ /* 0x000fe40007ffe806 */
[----:B-1----:R-:W-:-:S05]  /*3550*/  IADD3 R9, PT, PT, RZ, -R5, RZ ;  /* 0x80000005ff097210 */ /* 0x002fca0007ffe0ff */
[----:B------:R-:W-:-:S04]  /*3560*/  IMAD R9, R9, UR6, RZ ;  /* 0x0000000609097c24 */ /* 0x000fc8000f8e02ff */
[----:B------:R-:W-:-:S06]  /*3570*/  IMAD.HI.U32 R8, R5, R9, R4 ;  /* 0x0000000905087227 */ /* 0x000fcc00078e0004 */
[----:B------:R-:W-:-:S05]  /*3580*/  IMAD.HI.U32 R5, R8, R7, RZ ;  /* 0x0000000708057227 */ /* 0x000fca00078e00ff */
[----:B------:R-:W-:-:S05]  /*3590*/  IADD3 R4, PT, PT, -R5, RZ, RZ ;  /* 0x000000ff05047210 */ /* 0x000fca0007ffe1ff */
[----:B------:R-:W-:-:S05]  /*35a0*/  IMAD R7, R4, UR6, R7 ;  /* 0x0000000604077c24 */ /* 0x000fca000f8e0207 */
[----:B------:R-:W-:-:S13]  /*35b0*/  ISETP.GE.U32.AND P0, PT, R7, UR6, PT ;  /* 0x0000000607007c0c */ /* 0x000fda000bf06070 */
[----:B------:R-:W-:Y:S02]  /*35c0*/  @P0 IADD3 R7, PT, PT, R7, -UR6, RZ ;  /* 0x8000000607070c10 */ /* 0x000fe4000fffe0ff */
[----:B------:R-:W-:Y:S02]  /*35d0*/  @P0 IADD3 R5, PT, PT, R5, 0x1, RZ ;  /* 0x0000000105050810 */ /* 0x000fe40007ffe0ff */
[----:B------:R-:W-:-:S13]  /*35e0*/  ISETP.GE.U32.AND P1, PT, R7, UR6, PT ;  /* 0x0000000607007c0c */ /* 0x000fda000bf26070 */
[----:B------:R-:W-:Y:S02]  /*35f0*/  @P1 IADD3 R5, PT, PT, R5, 0x1, RZ ;  /* 0x0000000105051810 */ /* 0x000fe40007ffe0ff */
[----:B------:R-:W-:-:S04]  /*3600*/  @!P2 LOP3.LUT R5, RZ, UR6, RZ, 0x33, !PT ;  /* 0x00000006ff05ac12 */ /* 0x000fc8000f8e33ff */
[----:B------:R-:W-:-:S04]  /*3610*/  IADD3 R5, PT, PT, R6, R5, RZ ;  /* 0x0000000506057210 */ /* 0x000fc80007ffe0ff */
[C---:B------:R-:W-:Y:S02]  /*3620*/  LOP3.LUT R4, R5.reuse, 0x3, RZ, 0xc0, !PT ;  /* 0x0000000305047812 */ /* 0x040fe400078ec0ff */
[----:B------:R-:W-:Y:S02]  /*3630*/  ISETP.GE.U32.AND P1, PT, R5, 0x3, PT ;  /* 0x000000030500780c */ /* 0x000fe40003f26070 */
[----:B------:R-:W-:Y:S02]  /*3640*/  ISETP.NE.AND P0, PT, R4, 0x3, PT ;  /* 0x000000030400780c */ /* 0x000fe40003f05270 */
[----:B------:R-:W-:-:S11]  /*3650*/  MOV R4, R3 ;  /* 0x0000000300047202 */ /* 0x000fd60000000f00 */
[----:B------:R-:W-:Y:S05]  /*3660*/  @!P0 BRA `(.L_x_8) ;  /* 0x0000000000308947 */ /* 0x000fea0003800000 */
[----:B------:R-:W-:Y:S02]  /*3670*/  IADD3 R5, PT, PT, R5, 0x1, RZ ;  /* 0x0000000105057810 */ /* 0x000fe40007ffe0ff */
[----:B------:R-:W-:Y:S02]  /*3680*/  MOV R6, RZ ;  /* 0x000000ff00067202 */ /* 0x000fe40000000f00 */
[----:B------:R-:W-:Y:S02]  /*3690*/  MOV R4, R3 ;  /* 0x0000000300047202 */ /* 0x000fe40000000f00 */
[----:B------:R-:W-:-:S07]  /*36a0*/  LOP3.LUT R5, R5, 0x3, RZ, 0xc0, !PT ;  /* 0x0000000305057812 */ /* 0x000fce00078ec0ff */
.L_x_9:
[----:B0-----:R-:W-:Y:S02]  /*36b0*/  LEA R7, R4, UR4, 0x2 ;  /* 0x0000000404077c11 */ /* 0x001fe4000f8e10ff */
[----:B------:R-:W-:Y:S02]  /*36c0*/  IADD3 R6, PT, PT, R6, 0x1, RZ ;  /* 0x0000000106067810 */ /* 0x000fe40007ffe0ff */
[----:B------:R-:W-:Y:S01]  /*36d0*/  IADD3 R4, PT, PT, R4, UR6, RZ ;  /* 0x0000000604047c10 */ /* 0x000fe2000fffe0ff */
[----:B------:R-:W0:Y:S01]  /*36e0*/  LDS R8, [R7] ;  /* 0x0000000007087984 */ /* 0x000e220000000800 */
[----:B------:R-:W-:Y:S02]  /*36f0*/  ISETP.NE.AND P0, PT, R6, R5, PT ;  /* 0x000000050600720c */ /* 0x000fe40003f05270 */
[----:B0-----:R-:W-:-:S05]  /*3700*/  FMNMX R8, RZ, R8, !PT ;  /* 0x00000008ff087209 */ /* 0x001fca0007800000 */
[----:B------:R0:W-:Y:S06]  /*3710*/  STS [R7], R8 ;  /* 0x0000000807007388 */ /* 0x0001ec0000000800 */
[----:B------:R-:W-:Y:S05]  /*3720*/  @P0 BRA `(.L_x_9) ;  /* 0xfffffffc00e00947 */ /* 0x000fea000383ffff */
.L_x_8:
[----:B------:R-:W-:Y:S05]  /*3730*/  BSYNC.RECONVERGENT B0 ;  /* 0x0000000000007941 */ /* 0x000fea0003800200 */
.L_x_7:
[----:B------:R-:W-:Y:S04]  /*3740*/  BSSY.RECONVERGENT B0, `(.L_x_10) ;  /* 0x0000018000007945 */ /* 0x000fe80003800200 */
[----:B------:R-:W-:Y:S05]  /*3750*/  @!P1 BRA `(.L_x_11) ;  /* 0x0000000000589947 */ /* 0x000fea0003800000 */
.L_x_12:
[----:B------:R-:W-:Y:S02]  /*3760*/  LEA R12, R4, UR4, 0x2 ;  /* 0x00000004040c7c11 */ /* 0x000fe4000f8e10ff */
[----:B0-----:R-:W-:Y:S02]  /*3770*/  MOV R7, UR6 ;  /* 0x0000000600077c02 */ /* 0x001fe40008000f00 */
[----:B------:R-:W-:Y:S01]  /*3780*/  MOV R9, UR6 ;  /* 0x0000000600097c02 */ /* 0x000fe20008000f00 */
[----:B-1----:R-:W0:Y:S01]  /*3790*/  LDS R5, [R12] ;  /* 0x000000000c057984 */ /* 0x002e220000000800 */
[----:B------:R-:W-:Y:S02]  /*37a0*/  LEA R6, R7, R12, 0x2 ;  /* 0x0000000c07067211 */ /* 0x000fe400078e10ff */
[----:B------:R-:W-:Y:S02]  /*37b0*/  MOV R11, UR6 ;  /* 0x00000006000b7c02 */ /* 0x000fe40008000f00 */
[----:B------:R-:W-:-:S02]  /*37c0*/  LEA R8, R9, R6, 0x2 ;  /* 0x0000000609087211 */ /* 0x000fc400078e10ff */
[C---:B------:R-:W-:Y:S02]  /*37d0*/  LEA R4, R11.reuse, R4, 0x2 ;  /* 0x000000040b047211 */ /* 0x040fe400078e10ff */
[----:B------:R-:W-:Y:S02]  /*37e0*/  LEA R10, R11, R8, 0x2 ;  /* 0x000000080b0a7211 */ /* 0x000fe400078e10ff */
[----:B------:R-:W-:Y:S02]  /*37f0*/  ISETP.GE.U32.AND P0, PT, R4, 0x100, PT ;  /* 0x000001000400780c */ /* 0x000fe40003f06070 */
[----:B0-----:R-:W-:-:S05]  /*3800*/  FMNMX R5, RZ, R5, !PT ;  /* 0x00000005ff057209 */ /* 0x001fca0007800000 */
[----:B------:R-:W-:Y:S04]  /*3810*/  STS [R12], R5 ;  /* 0x000000050c007388 */ /* 0x000fe80000000800 */
[----:B------:R-:W0:Y:S02]  /*3820*/  LDS R7, [R6] ;  /* 0x0000000006077984 */ /* 0x000e240000000800 */
[----:B0-----:R-:W-:-:S05]  /*3830*/  FMNMX R7, RZ, R7, !PT ;  /* 0x00000007ff077209 */ /* 0x001fca0007800000 */
[----:B------:R-:W-:Y:S04]  /*3840*/  STS [R6], R7 ;  /* 0x0000000706007388 */ /* 0x000fe80000000800 */
[----:B------:R-:W0:Y:S02]  /*3850*/  LDS R9, [R8] ;  /* 0x0000000008097984 */ /* 0x000e240000000800 */
[----:B0-----:R-:W-:-:S05]  /*3860*/  FMNMX R9, RZ, R9, !PT ;  /* 0x00000009ff097209 */ /* 0x001fca0007800000 */
[----:B------:R-:W-:Y:S04]  /*3870*/  STS [R8], R9 ;  /* 0x0000000908007388 */ /* 0x000fe80000000800 */
[----:B------:R-:W0:Y:S02]  /*3880*/  LDS R5, [R10] ;  /* 0x000000000a057984 */ /* 0x000e240000000800 */
[----:B0-----:R-:W-:-:S05]  /*3890*/  FMNMX R5, RZ, R5, !PT ;  /* 0x00000005ff057209 */ /* 0x001fca0007800000 */
[----:B------:R1:W-:Y:S01]  /*38a0*/  STS [R10], R5 ;  /* 0x000000050a007388 */ /* 0x0003e20000000800 */
[----:B------:R-:W-:Y:S05]  /*38b0*/  @!P0 BRA `(.L_x_12) ;  /* 0xfffffffc00a88947 */ /* 0x000fea000383ffff */
.L_x_11:
[----:B------:R-:W-:Y:S05]  /*38c0*/  BSYNC.RECONVERGENT B0 ;  /* 0x0000000000007941 */ /* 0x000fea0003800200 */
.L_x_10:
[----:B------:R-:W-:Y:S01]  /*38d0*/  BAR.SYNC.DEFER_BLOCKING 0x0 ;  /* 0x0000000000007b1d */ /* 0x000fe20000010000 */
[----:B------:R-:W-:-:S05]  /*38e0*/  ISETP.GT.U32.AND P0, PT, R3, 0x7f, PT ;  /* 0x0000007f0300780c */ /* 0x000fca0003f04070 */
[----:B------:R-:W-:Y:S08]  /*38f0*/  BSSY.RECONVERGENT B0, `(.L_x_13) ;  /* 0x000003d000007945 */ /* 0x000ff00003800200 */
[----:B------:R-:W-:Y:S05]  /*3900*/  @P0 BRA `(.L_x_14) ;  /* 0x0000000000ec0947 */ /* 0x000fea0003800000 */
[----:B------:R-:W-:-:S07]  /*3910*/  MOV R17, R3 ;  /* 0x0000000300117202 */ /* 0x000fce0000000f00 */
.L_x_16:
[----:B-1----:R-:W1:Y:S02]  /*3920*/  LDC.64 R4, c[0x0][0x3a0] ;  /* 0x0000e800ff047b82 */ /* 0x002e640000000a00 */
[----:B-1----:R-:W-:-:S05]  /*3930*/  IMAD.WIDE.U32 R4, R17, 0x4, R4 ;  /* 0x0000000411047825 */ /* 0x002fca00078e0004 */
[----:B-----5:R1:W5:Y:S01]  /*3940*/  LDG.E.CONSTANT R15, desc[UR16][R4.64] ;  /* 0x00000010040f7981 */ /* 0x020362000c1e9900 */
[----:B------:R-:W-:-:S07]  /*3950*/  HFMA2 R0, -RZ, RZ, 0, 0 ;  /* 0x00000000ff007431 */ /* 0x000fce00000001ff */
.L_x_15:
[----:B------:R-:W2:Y:S01]  /*3960*/  LDC.64 R18, c[0x0][0x398] ;  /* 0x0000e600ff127b82 */ /* 0x000ea20000000a00 */
[----:B-1----:R-:W-:-:S05]  /*3970*/  LEA R5, R0, R17, 0x7 ;  /* 0x0000001100057211 */ /* 0x002fca00078e38ff */
[----:B--2---:R-:W-:-:S05]  /*3980*/  IMAD.WIDE.U32 R18, R5, 0x4, R18 ;  /* 0x0000000405127825 */ /* 0x004fca00078e0012 */
[----:B------:R-:W2:Y:S04]  /*3990*/  LDG.E.CONSTANT R12, desc[UR16][R18.64] ;  /* 0x00000010120c7981 */ /* 0x000ea8000c1e9900 */
[----:B------:R-:W3:Y:S04]  /*39a0*/  LDG.E.CONSTANT R13, desc[UR16][R18.64+0x200] ;  /* 0x00020010120d7981 */ /* 0x000ee8000c1e9900 */
        /* <DEDUP_REMOVED lines=13> */
[----:B------:R-:W4:Y:S01]  /*3a80*/  LDG.E.CONSTANT R37, desc[UR16][R18.64+0x1e00] ;  /* 0x001e001012257981 */ /* 0x000f22000c1e9900 */
[----:B------:R-:W-:-:S02]  /*3a90*/  LEA R2, R0, UR4, 0x2 ;  /* 0x0000000400027c11 */ /* 0x000fc4000f8e10ff */
[----:B------:R-:W-:-:S03]  /*3aa0*/  IADD3 R0, PT, PT, R0, 0x10, RZ ;  /* 0x0000001000007810 */ /* 0x000fc60007ffe0ff */
[----:B------:R-:W2:Y:S01]  /*3ab0*/  LDS.128 R20, [R2] ;  /* 0x0000000002147984 */ /* 0x000ea20000000c00 */
[----:B------:R-:W-:-:S03]  /*3ac0*/  ISETP.NE.AND P0, PT, R0, 0x100, PT ;  /* 0x000001000000780c */ /* 0x000fc60003f05270 */
[----:B0-----:R-:W0:Y:S04]  /*3ad0*/  LDS.128 R8, [R2+0x10] ;  /* 0x0000100002087984 */ /* 0x001e280000000c00 */
[----:B------:R-:W1:Y:S01]  /*3ae0*/  LDS.128 R4, [R2+0x20] ;  /* 0x0000200002047984 */ /* 0x000e620000000c00 */
[----:B--2--5:R-:W-:-:S04]  /*3af0*/  FFMA R12, R20, R12, R15 ;  /* 0x0000000c140c7223 */ /* 0x024fc8000000000f */
[----:B---3--:R-:W-:-:S04]  /*3b00*/  FFMA R13, R13, R21, R12 ;  /* 0x000000150d0d7223 */ /* 0x008fc8000000000c */
[----:B----4-:R-:W-:Y:S02]  /*3b10*/  FFMA R22, R14, R22, R13 ;  /* 0x000000160e167223 */ /* 0x010fe4000000000d */
[----:B------:R-:W2:Y:S02]  /*3b20*/  LDS.128 R12, [R2+0x30] ;  /* 0x00003000020c7984 */ /* 0x000ea40000000c00 */
[----:B------:R-:W-:-:S04]  /*3b30*/  FFMA R23, R25, R23, R22 ;  /* 0x0000001719177223 */ /* 0x000fc80000000016 */
[----:B0-----:R-:W-:-:S04]  /*3b40*/  FFMA R8, R8, R24, R23 ;  /* 0x0000001808087223 */ /* 0x001fc80000000017 */
[----:B------:R-:W-:-:S04]  /*3b50*/  FFMA R9, R27, R9, R8 ;  /* 0x000000091b097223 */ /* 0x000fc80000000008 */
[----:B------:R-:W-:-:S04]  /*3b60*/  FFMA R10, R26, R10, R9 ;  /* 0x0000000a1a0a7223 */ /* 0x000fc80000000009 */
[----:B------:R-:W-:-:S04]  /*3b70*/  FFMA R11, R29, R11, R10 ;  /* 0x0000000b1d0b7223 */ /* 0x000fc8000000000a */
[----:B-1----:R-:W-:-:S04]  /*3b80*/  FFMA R4, R4, R28, R11 ;  /* 0x0000001c04047223 */ /* 0x002fc8000000000b */
[----:B------:R-:W-:-:S04]  /*3b90*/  FFMA R5, R31, R5, R4 ;  /* 0x000000051f057223 */ /* 0x000fc80000000004 */
[----:B------:R-:W-:-:S04]  /*3ba0*/  FFMA R6, R30, R6, R5 ;  /* 0x000000061e067223 */ /* 0x000fc80000000005 */
[----:B------:R-:W-:-:S04]  /*3bb0*/  FFMA R7, R33, R7, R6 ;  /* 0x0000000721077223 */ /* 0x000fc80000000006 */
[----:B--2---:R-:W-:-:S04]  /*3bc0*/  FFMA R12, R12, R32, R7 ;  /* 0x000000200c0c7223 */ /* 0x004fc80000000007 */
[----:B------:R-:W-:-:S04]  /*3bd0*/  FFMA R13, R35, R13, R12 ;  /* 0x0000000d230d7223 */ /* 0x000fc8000000000c */
[----:B------:R-:W-:-:S04]  /*3be0*/  FFMA R14, R34, R14, R13 ;  /* 0x0000000e220e7223 */ /* 0x000fc8000000000d */
[----:B------:R-:W-:Y:S01]  /*3bf0*/  FFMA R15, R37, R15, R14 ;  /* 0x0000000f250f7223 */ /* 0x000fe2000000000e */
[----:B------:R-:W-:Y:S06]  /*3c00*/  @P0 BRA `(.L_x_15) ;  /* 0xfffffffc00540947 */ /* 0x000fec000383ffff */
[----:B------:R-:W0:Y:S01]  /*3c10*/  S2UR UR7, SR_CgaCtaId ;  /* 0x00000000000779c3 */ /* 0x000e220000008800 */
[----:B------:R-:W-:Y:S02]  /*3c20*/  UMOV UR5, 0x400 ;  /* 0x0000040000057882 */ /* 0x000fe40000000000 */
[----:B------:R-:W-:-:S04]  /*3c30*/  MOV R0, UR5 ;  /* 0x0000000500007c02 */ /* 0x000fc80008000f00 */
[----:B------:R-:W-:Y:S02]  /*3c40*/  IADD3 R5, PT, PT, R0, 0x400, RZ ;  /* 0x0000040000057810 */ /* 0x000fe40007ffe0ff */
[----:B0-----:R-:W-:-:S04]  /*3c50*/  MOV R2, UR7 ;  /* 0x0000000700027c02 */ /* 0x001fc80008000f00 */
[----:B------:R-:W-:-:S04]  /*3c60*/  LEA R4, R2, R5, 0x18 ;  /* 0x0000000502047211 */ /* 0x000fc800078ec0ff */
[C---:B------:R-:W-:Y:S02]  /*3c70*/  LEA R4, R17.reuse, R4, 0x2 ;  /* 0x0000000411047211 */ /* 0x040fe400078e10ff */
[----:B------:R-:W-:-:S03]  /*3c80*/  IADD3 R17, PT, PT, R17, UR6, RZ ;  /* 0x0000000611117c10 */ /* 0x000fc6000fffe0ff */
[----:B------:R2:W-:Y:S01]  /*3c90*/  STS [R4], R15 ;  /* 0x0000000f04007388 */ /* 0x0005e20000000800 */
[----:B------:R-:W-:-:S13]  /*3ca0*/  ISETP.GE.U32.AND P0, PT, R17, 0x80, PT ;  /* 0x000000801100780c */ /* 0x000fda0003f06070 */
[----:B--2---:R-:W-:Y:S05]  /*3cb0*/  @!P0 BRA `(.L_x_16) ;  /* 0xfffffffc00188947 */ /* 0x004fea000383ffff */
.L_x_14:
[----:B------:R-:W-:Y:S05]  /*3cc0*/  BSYNC.RECONVERGENT B0 ;  /* 0x0000000000007941 */ /* 0x000fea0003800200 */
.L_x_13:
[----:B------:R-:W-:Y:S01]  /*3cd0*/  BAR.SYNC.DEFER_BLOCKING 0x0 ;  /* 0x0000000000007b1d */ /* 0x000fe20000010000 */
[----:B------:R-:W-:-:S05]  /*3ce0*/  ISETP.GT.U32.AND P0, PT, R3, 0x7f, PT ;  /* 0x0000007f0300780c */ /* 0x000fca0003f04070 */
[----:B------:R-:W-:Y:S08]  /*3cf0*/  BSSY.RECONVERGENT B0, `(.L_x_17) ;  /* 0x0000047000007945 */ /* 0x000ff00003800200 */
[----:B------:R-:W-:Y:S05]  /*3d00*/  @P0 BRA `(.L_x_18) ;  /* 0x0000000400140947 */ /* 0x000fea0003800000 */
[----:B0-----:R-:W0:Y:S01]  /*3d10*/  I2F.U32.RP R8, UR6 ;  /* 0x0000000600087d06 */ /* 0x001e220008209000 */
[C---:B------:R-:W-:Y:S01]  /*3d20*/  ISETP.GE.U32.AND P0, PT, R16.reuse, 0x80, PT ;  /* 0x000000801000780c */ /* 0x040fe20003f06070 */
[----:B------:R-:W-:Y:S01]  /*3d30*/  BSSY.RECONVERGENT B1, `(.L_x_19) ;  /* 0x0000029000017945 */ /* 0x000fe20003800200 */
[----:B------:R-:W-:Y:S02]  /*3d40*/  VIMNMX.U32 R7, PT, PT, R16, 0x80, !PT ;  /* 0x0000008010077848 */ /* 0x000fe40007fe0000 */
[----:B------:R-:W-:Y:S02]  /*3d50*/  SEL R6, RZ, 0x1, P0 ;  /* 0x00000001ff067807 */ /* 0x000fe40000000000 */
[----:B------:R-:W-:Y:S02]  /*3d60*/  ISETP.NE.U32.AND P2, PT, RZ, UR6, PT ;  /* 0x00000006ff007c0c */ /* 0x000fe4000bf45070 */
[----:B------:R-:W-:Y:S01]  /*3d70*/  IADD3 R7, PT, PT, R7, -R16, -R6 ;  /* 0x8000001007077210 */ /* 0x000fe20007ffe806 */
[----:B0-----:R-:W0:Y:S02]  /*3d80*/  MUFU.RCP R8, R8 ;  /* 0x0000000800087308 */ /* 0x001e240000001000 */
[----:B0-----:R-:W-:-:S06]  /*3d90*/  IADD3 R4, PT, PT, R8, 0xffffffe, RZ ;  /* 0x0ffffffe08047810 */ /* 0x001fcc0007ffe0ff */
[----:B-1----:R0:W1:Y:S02]  /*3da0*/  F2I.FTZ.U32.TRUNC.NTZ R5, R4 ;  /* 0x0000000400057305 */ /* 0x002064000021f000 */
[----:B0-----:R-:W-:Y:S02]  /*3db0*/  MOV R4, RZ ;  /* 0x000000ff00047202 */ /* 0x001fe40000000f00 */
        /* <DEDUP_REMOVED lines=18> */
[----:B------:R-:W-:Y:S01]  /*3ee0*/  IADD3 R5, PT, PT, R5, 0x1, RZ ;  /* 0x0000000105057810 */ /* 0x000fe20007ffe0ff */
[----:B------:R-:W-:Y:S01]  /*3ef0*/  HFMA2 R6, -RZ, RZ, 0, 0 ;  /* 0x00000000ff067431 */ /* 0x000fe200000001ff */
[----:B-----5:R-:W-:Y:S02]  /*3f00*/  IADD3 R7, PT, PT, R0, 0x400, RZ ;  /* 0x0000040000077810 */ /* 0x020fe40007ffe0ff */
[----:B------:R-:W-:Y:S02]  /*3f10*/  MOV R4, R3 ;  /* 0x0000000300047202 */ /* 0x000fe40000000f00 */
[----:B------:R-:W-:Y:S02]  /*3f20*/  LOP3.LUT R5, R5, 0x3, RZ, 0xc0, !PT ;  /* 0x0000000305057812 */ /* 0x000fe400078ec0ff */
[----:B------:R-:W-:-:S07]  /*3f30*/  LEA R9, R2, R7, 0x18 ;  /* 0x0000000702097211 */ /* 0x000fce00078ec0ff */
.L_x_21:
[----:B0-----:R-:W-:Y:S02]  /*3f40*/  LEA R7, R4, R9, 0x2 ;  /* 0x0000000904077211 */ /* 0x001fe400078e10ff */
[----:B------:R-:W-:Y:S02]  /*3f50*/  IADD3 R6, PT, PT, R6, 0x1, RZ ;  /* 0x0000000106067810 */ /* 0x000fe40007ffe0ff */
[----:B------:R-:W-:Y:S01]  /*3f60*/  IADD3 R4, PT, PT, R4, UR6, RZ ;  /* 0x0000000604047c10 */ /* 0x000fe2000fffe0ff */
[----:B------:R-:W0:Y:S01]  /*3f70*/  LDS R8, [R7] ;  /* 0x0000000007087984 */ /* 0x000e220000000800 */
[----:B------:R-:W-:Y:S02]  /*3f80*/  ISETP.NE.AND P0, PT, R6, R5, PT ;  /* 0x000000050600720c */ /* 0x000fe40003f05270 */
[----:B0-----:R-:W-:-:S05]  /*3f90*/  FMNMX R8, RZ, R8, !PT ;  /* 0x00000008ff087209 */ /* 0x001fca0007800000 */
[----:B------:R0:W-:Y:S06]  /*3fa0*/  STS [R7], R8 ;  /* 0x0000000807007388 */ /* 0x0001ec0000000800 */
[----:B------:R-:W-:Y:S05]  /*3fb0*/  @P0 BRA `(.L_x_21) ;  /* 0xfffffffc00e00947 */ /* 0x000fea000383ffff */
.L_x_20:
[----:B------:R-:W-:Y:S05]  /*3fc0*/  BSYNC.RECONVERGENT B1 ;  /* 0x0000000000017941 */ /* 0x000fea0003800200 */
.L_x_19:
[----:B------:R-:W-:Y:S05]  /*3fd0*/  @!P1 BRA `(.L_x_18) ;  /* 0x0000000000609947 */ /* 0x000fea0003800000 */
[----:B-----5:R-:W-:-:S04]  /*3fe0*/  IADD3 R5, PT, PT, R0, 0x400, RZ ;  /* 0x0000040000057810 */ /* 0x020fc80007ffe0ff */
[----:B------:R-:W-:-:S07]  /*3ff0*/  LEA R11, R2, R5, 0x18 ;  /* 0x00000005020b7211 */ /* 0x000fce00078ec0ff */
.L_x_22:
[----:B------:R-:W-:Y:S02]  /*4000*/  LEA R12, R4, R11, 0x2 ;  /* 0x0000000b040c7211 */ /* 0x000fe400078e10ff */
[----:B0-----:R-:W-:Y:S02]  /*4010*/  MOV R7, UR6 ;  /* 0x0000000600077c02 */ /* 0x001fe40008000f00 */
[----:B------:R-:W-:Y:S01]  /*4020*/  MOV R9, UR6 ;  /* 0x0000000600097c02 */ /* 0x000fe20008000f00 */
[----:B--2---:R-:W0:Y:S01]  /*4030*/  LDS R5, [R12] ;  /* 0x000000000c057984 */ /* 0x004e220000000800 */
        /* <DEDUP_REMOVED lines=18> */
.L_x_18:
[----:B------:R-:W-:Y:S05]  /*4160*/  BSYNC.RECONVERGENT B0 ;  /* 0x0000000000007941 */ /* 0x000fea0003800200 */
.L_x_17:
[----:B------:R-:W-:Y:S01]  /*4170*/  BAR.SYNC.DEFER_BLOCKING 0x0 ;  /* 0x0000000000007b1d */ /* 0x000fe20000010000 */
[----:B------:R-:W-:-:S05]  /*4180*/  ISETP.GT.U32.AND P0, PT, R3, 0x3f, PT ;  /* 0x0000003f0300780c */ /* 0x000fca0003f04070 */
[----:B------:R-:W-:Y:S08]  /*4190*/  BSSY.RECONVERGENT B0, `(.L_x_23) ;  /* 0x0000044000007945 */ /* 0x000ff00003800200 */
[----:B------:R-:W-:Y:S05]  /*41a0*/  @P0 BRA `(.L_x_24) ;  /* 0x0000000400080947 */ /* 0x000fea0003800000 */
[----:B------:R-:W3:Y:S01]  /*41b0*/  LDC.64 R18, c[0x0][0x3a8] ;  /* 0x0000ea00ff127b82 */ /* 0x000ee20000000a00 */
[----:B-12--5:R-:W-:Y:S02]  /*41c0*/  IADD3 R5, PT, PT, R0, 0x400, RZ ;  /* 0x0000040000057810 */ /* 0x026fe40007ffe0ff */
[----:B------:R-:W-:Y:S02]  /*41d0*/  MOV R17, R3 ;  /* 0x0000000300117202 */ /* 0x000fe40000000f00 */
[----:B------:R-:W-:Y:S02]  /*41e0*/  LEA R41, R2, R5, 0x18 ;  /* 0x0000000502297211 */ /* 0x000fe400078ec0ff */
[----:B---3--:R-:W-:-:S04]  /*41f0*/  IADD3 R18, P0, PT, R18, 0x800, RZ ;  /* 0x0000080012127810 */ /* 0x008fc80007f1e0ff */
[----:B------:R-:W-:-:S09]  /*4200*/  IADD3.X R19, PT, PT, RZ, R19, RZ, P0, !PT ;  /* 0x00000013ff137210 */ /* 0x000fd200007fe4ff */
.L_x_26:
[----:B------:R-:W1:Y:S02]  /*4210*/  LDC.64 R4, c[0x0][0x3b0] ;  /* 0x0000ec00ff047b82 */ /* 0x000e640000000a00 */
[----:B-1----:R-:W-:-:S05]  /*4220*/  IMAD.WIDE.U32 R4, R17, 0x4, R4 ;  /* 0x0000000411047825 */ /* 0x002fca00078e0004 */
[----:B------:R1:W5:Y:S01]  /*4230*/  LDG.E.CONSTANT R15, desc[UR16][R4.64] ;  /* 0x00000010040f7981 */ /* 0x000362000c1e9900 */
[----:B0-----:R-:W-:-:S04]  /*4240*/  IMAD.WIDE.U32 R6, R17, 0x4, R18 ;  /* 0x0000000411067825 */ /* 0x001fc800078e0012 */
[----:B------:R-:W-:Y:S01]  /*4250*/  HFMA2 R0, -RZ, RZ, 0, 1.9073486328125e-06 ;  /* 0x00000020ff007431 */ /* 0x000fe200000001ff */
[----:B------:R-:W-:Y:S02]  /*4260*/  MOV R24, R6 ;  /* 0x0000000600187202 */ /* 0x000fe40000000f00 */
[----:B------:R-:W-:-:S07]  /*4270*/  MOV R25, R7 ;  /* 0x0000000700197202 */ /* 0x000fce0000000f00 */
.L_x_25:
        /* <DEDUP_REMOVED lines=15> */
[----:B------:R0:W4:Y:S01]  /*4370*/  LDG.E.CONSTANT R39, desc[UR16][R24.64+0x700] ;  /* 0x0007001018277981 */ /* 0x000122000c1e9900 */
[----:B------:R-:W-:-:S02]  /*4380*/  IADD3 R2, PT, PT, R41, R0, RZ ;  /* 0x0000000029027210 */ /* 0x000fc40007ffe0ff */
[----:B------:R-:W-:-:S03]  /*4390*/  IADD3 R0, PT, PT, R0, 0x40, RZ ;  /* 0x0000004000007810 */ /* 0x000fc60007ffe0ff */
[----:B------:R-:W2:Y:S01]  /*43a0*/  LDS.128 R20, [R2+-0x20] ;  /* 0xffffe00002147984 */ /* 0x000ea20000000c00 */
[----:B------:R-:W-:-:S03]  /*43b0*/  ISETP.NE.AND P0, PT, R0, 0x220, PT ;  /* 0x000002200000780c */ /* 0x000fc60003f05270 */
[----:B------:R-:W4:Y:S01]  /*43c0*/  LDS.128 R8, [R2+-0x10] ;  /* 0xfffff00002087984 */ /* 0x000f220000000c00 */
[----:B0-----:R-:W-:-:S03]  /*43d0*/  IADD3 R24, P1, PT, R24, 0x1000, RZ ;  /* 0x0000100018187810 */ /* 0x001fc60007f3e0ff */
[----:B-1----:R-:W0:Y:S01]  /*43e0*/  LDS.128 R4, [R2] ;  /* 0x0000000002047984 */ /* 0x002e220000000c00 */
[----:B------:R-:W-:Y:S01]  /*43f0*/  IADD3.X R25, PT, PT, RZ, R25, RZ, P1, !PT ;  /* 0x00000019ff197210 */ /* 0x000fe20000ffe4ff */
[----:B--2--5:R-:W-:-:S04]  /*4400*/  FFMA R12, R20, R12, R15 ;  /* 0x0000000c140c7223 */ /* 0x024fc8000000000f */
[----:B---3--:R-:W-:-:S04]  /*4410*/  FFMA R13, R13, R21, R12 ;  /* 0x000000150d0d7223 */ /* 0x008fc8000000000c */
[----:B----4-:R-:W-:Y:S02]  /*4420*/  FFMA R22, R14, R22, R13 ;  /* 0x000000160e167223 */ /* 0x010fe4000000000d */
[----:B------:R-:W1:Y:S02]  /*4430*/  LDS.128 R12, [R2+0x10] ;  /* 0x00001000020c7984 */ /* 0x000e640000000c00 */
[----:B------:R-:W-:-:S04]  /*4440*/  FFMA R23, R27, R23, R22 ;  /* 0x000000171b177223 */ /* 0x000fc80000000016 */
[----:B------:R-:W-:-:S04]  /*4450*/  FFMA R8, R8, R26, R23 ;  /* 0x0000001a08087223 */ /* 0x000fc80000000017 */
[----:B------:R-:W-:-:S04]  /*4460*/  FFMA R9, R29, R9, R8 ;  /* 0x000000091d097223 */ /* 0x000fc80000000008 */
[----:B------:R-:W-:-:S04]  /*4470*/  FFMA R10, R28, R10, R9 ;  /* 0x0000000a1c0a7223 */ /* 0x000fc80000000009 */
        /* <DEDUP_REMOVED lines=20> */
[----:B---3--:R-:W-:Y:S05]  /*45c0*/  @!P0 BRA `(.L_x_26) ;  /* 0xfffffffc00108947 */ /* 0x008fea000383ffff */
.L_x_24:
[----:B------:R-:W-:Y:S05]  /*45d0*/  BSYNC.RECONVERGENT B0 ;  /* 0x0000000000007941 */ /* 0x000fea0003800200 */
.L_x_23:
        /* <DEDUP_REMOVED lines=13> */
[----:B-12---:R0:W1:Y:S02]  /*46b0*/  F2I.FTZ.U32.TRUNC.NTZ R5, R4 ;  /* 0x0000000400057305 */ /* 0x006064000021f000 */
        /* <DEDUP_REMOVED lines=19> */
[----:B-----5:R-:W-:Y:S02]  /*47f0*/  IADD3 R7, PT, PT, R0, 0x600, RZ ;  /* 0x0000060000077810 */ /* 0x020fe40007ffe0ff */
[----:B------:R-:W-:Y:S02]  /*4800*/  IADD3 R5, PT, PT, R5, 0x1, RZ ;  /* 0x0000000105057810 */ /* 0x000fe40007ffe0ff */
[----:B------:R-:W-:Y:S02]  /*4810*/  LEA R4, R2, R7, 0x18 ;  /* 0x0000000702047211 */ /* 0x000fe400078ec0ff */
[----:B------:R-:W-:Y:S02]  /*4820*/  LOP3.LUT R6, R5, 0x3, RZ, 0xc0, !PT ;  /* 0x0000000305067812 */ /* 0x000fe400078ec0ff */
[----:B------:R-:W-:-:S03]  /*4830*/  LEA R5, R3, R4, 0x2 ;  /* 0x0000000403057211 */ /* 0x000fc600078e10ff */
[C---:B------:R-:W-:Y:S01]  /*4840*/  IMAD R4, R6.reuse, UR6, R3 ;  /* 0x0000000606047c24 */ /* 0x040fe2000f8e0203 */
[----:B------:R-:W-:-:S07]  /*4850*/  IADD3 R6, PT, PT, -R6, RZ, RZ ;  /* 0x000000ff06067210 */ /* 0x000fce0007ffe1ff */
.L_x_31:
[----:B------:R-:W0:Y:S01]  /*4860*/  LDS R7, [R5] ;  /* 0x0000000005077984 */ /* 0x000e220000000800 */
[----:B------:R-:W-:Y:S02]  /*4870*/  IADD3 R6, PT, PT, R6, 0x1, RZ ;  /* 0x0000000106067810 */ /* 0x000fe40007ffe0ff */
[----:B------:R-:W-:Y:S02]  /*4880*/  MOV R10, UR6 ;  /* 0x00000006000a7c02 */ /* 0x000fe40008000f00 */
[----:B------:R-:W-:Y:S02]  /*4890*/  ISETP.NE.AND P1, PT, R6, RZ, PT ;  /* 0x000000ff0600720c */ /* 0x000fe40003f25270 */
[----:B0-----:R-:W-:-:S05]  /*48a0*/  FMNMX R8, RZ, R7, !PT ;  /* 0x00000007ff087209 */ /* 0x001fca0007800000 */
[----:B------:R0:W-:Y:S02]  /*48b0*/  STS [R5], R8 ;  /* 0x0000000805007388 */ /* 0x0001e40000000800 */
[----:B0-----:R-:W-:-:S04]  /*48c0*/  LEA R5, R10, R5, 0x2 ;  /* 0x000000050a057211 */ /* 0x001fc800078e10ff */
[----:B------:R-:W-:Y:S05]  /*48d0*/  @P1 BRA `(.L_x_31) ;  /* 0xfffffffc00e01947 */ /* 0x000fea000383ffff */
.L_x_30:
[----:B------:R-:W-:Y:S05]  /*48e0*/  BSYNC.RECONVERGENT B1 ;  /* 0x0000000000017941 */ /* 0x000fea0003800200 */
.L_x_29:
[----:B------:R-:W-:Y:S05]  /*48f0*/  @!P2 BRA `(.L_x_28) ;  /* 0x00000000006ca947 */ /* 0x000fea0003800000 */
[----:B-----5:R-:W-:-:S04]  /*4900*/  IADD3 R5, PT, PT, R0, 0x600, RZ ;  /* 0x0000060000057810 */ /* 0x020fc80007ffe0ff */
[----:B------:R-:W-:-:S04]  /*4910*/  LEA R5, R2, R5, 0x18 ;  /* 0x0000000502057211 */ /* 0x000fc800078ec0ff */
[----:B------:R-:W-:-:S07]  /*4920*/  LEA R5, R4, R5, 0x2 ;  /* 0x0000000504057211 */ /* 0x000fce00078e10ff */
.L_x_32:
[----:B---3--:R-:W0:Y:S01]  /*4930*/  LDS R6, [R5] ;  /* 0x0000000005067984 */ /* 0x008e220000000800 */
[----:B------:R-:W-:Y:S02]  /*4940*/  MOV R8, UR6 ;  /* 0x0000000600087c02 */ /* 0x000fe40008000f00 */
[----:B------:R-:W-:Y:S02]  /*4950*/  MOV R10, UR6 ;  /* 0x00000006000a7c02 */ /* 0x000fe40008000f00 */
[-C--:B------:R-:W-:Y:S02]  /*4960*/  LEA R7, R8, R5.reuse, 0x2 ;  /* 0x0000000508077211 */ /* 0x080fe400078e10ff */
[----:B------:R-:W-:Y:S02]  /*4970*/  LEA R9, R10, R5, 0x3 ;  /* 0x000000050a097211 */ /* 0x000fe400078e18ff */
[----:B------:R-:W-:Y:S02]  /*4980*/  MOV R12, UR6 ;  /* 0x00000006000c7c02 */ /* 0x000fe40008000f00 */
[----:B------:R-:W-:-:S03]  /*4990*/  MOV R13, UR6 ;  /* 0x00000006000d7c02 */ /* 0x000fc60008000f00 */
[----:B------:R-:W-:Y:S01]  /*49a0*/  IMAD R11, R12, 0xc, R5 ;  /* 0x0000000c0c0b7824 */ /* 0x000fe200078e0205 */
[----:B------:R-:W-:-:S04]  /*49b0*/  LEA R4, R13, R4, 0x2 ;  /* 0x000000040d047211 */ /* 0x000fc800078e10ff */
[----:B------:R-:W-:Y:S02]  /*49c0*/  ISETP.GE.U32.AND P1, PT, R4, 0x40, PT ;  /* 0x000000400400780c */ /* 0x000fe40003f26070 */
[----:B0-----:R-:W-:-:S05]  /*49d0*/  FMNMX R6, RZ, R6, !PT ;  /* 0x00000006ff067209 */ /* 0x001fca0007800000 */
[----:B------:R-:W-:Y:S04]  /*49e0*/  STS [R5], R6 ;  /* 0x0000000605007388 */ /* 0x000fe80000000800 */
[----:B------:R-:W0:Y:S02]  /*49f0*/  LDS R8, [R7] ;  /* 0x0000000007087984 */ /* 0x000e240000000800 */
[----:B0-----:R-:W-:-:S05]  /*4a00*/  FMNMX R8, RZ, R8, !PT ;  /* 0x00000008ff087209 */ /* 0x001fca0007800000 */
[----:B------:R0:W-:Y:S04]  /*4a10*/  STS [R7], R8 ;  /* 0x0000000807007388 */ /* 0x0001e80000000800 */
[----:B------:R-:W1:Y:S01]  /*4a20*/  LDS R10, [R9] ;  /* 0x00000000090a7984 */ /* 0x000e620000000800 */
[----:B0-----:R-:W-:-:S04]  /*4a30*/  MOV R8, UR6 ;  /* 0x0000000600087c02 */ /* 0x001fc80008000f00 */
[----:B------:R-:W-:Y:S02]  /*4a40*/  LEA R5, R8, R5, 0x4 ;  /* 0x0000000508057211 */ /* 0x000fe400078e20ff */
[----:B-1----:R-:W-:-:S05]  /*4a50*/  FMNMX R10, RZ, R10, !PT ;  /* 0x0000000aff0a7209 */ /* 0x002fca0007800000 */
[----:B------:R-:W-:Y:S04]  /*4a60*/  STS [R9], R10 ;  /* 0x0000000a09007388 */ /* 0x000fe80000000800 */
[----:B------:R-:W0:Y:S02]  /*4a70*/  LDS R6, [R11] ;  /* 0x000000000b067984 */ /* 0x000e240000000800 */
[----:B0-----:R-:W-:-:S05]  /*4a80*/  FMNMX R6, RZ, R6, !PT ;  /* 0x00000006ff067209 */ /* 0x001fca0007800000 */
[----:B------:R3:W-:Y:S01]  /*4a90*/  STS [R11], R6 ;  /* 0x000000060b007388 */ /* 0x0007e20000000800 */
[----:B------:R-:W-:Y:S05]  /*4aa0*/  @!P1 BRA `(.L_x_32) ;  /* 0xfffffffc00a09947 */ /* 0x000fea000383ffff */
.L_x_28:
[----:B------:R-:W-:Y:S05]  /*4ab0*/  BSYNC.RECONVERGENT B0 ;  /* 0x0000000000007941 */ /* 0x000fea0003800200 */
.L_x_27:
[----:B------:R-:W-:Y:S01]  /*4ac0*/  BAR.SYNC.DEFER_BLOCKING 0x0 ;  /* 0x0000000000007b1d */ /* 0x000fe20000010000 */
[----:B------:R-:W-:-:S05]  /*4ad0*/  HFMA2 R14, -RZ, RZ, 0, 0 ;  /* 0x00000000ff0e7431 */ /* 0x000fca00000001ff */
[----:B------:R-:W-:Y:S04]  /*4ae0*/  BSSY.RECONVERGENT B0, `(.L_x_33) ;  /* 0x0000063000007945 */ /* 0x000fe80003800200 */
[----:B------:R-:W-:Y:S05]  /*4af0*/  @P0 BRA `(.L_x_34) ;  /* 0x0000000400840947 */ /* 0x000fea0003800000 */
[----:B0-----:R-:W0:Y:S01]  /*4b00*/  I2F.U32.RP R8, UR6 ;  /* 0x0000000600087d06 */ /* 0x001e220008209000 */
[C---:B------:R-:W-:Y:S01]  /*4b10*/  ISETP.GE.U32.AND P0, PT, R16.reuse, 0x40, PT ;  /* 0x000000401000780c */ /* 0x040fe20003f06070 */
[----:B------:R-:W-:Y:S01]  /*4b20*/  BSSY.RECONVERGENT B1, `(.L_x_35) ;  /* 0x0000031000017945 */ /* 0x000fe20003800200 */
[----:B------:R-:W-:Y:S02]  /*4b30*/  VIMNMX.U32 R7, PT, PT, R16, 0x40, !PT ;  /* 0x0000004010077848 */ /* 0x000fe40007fe0000 */
[----:B---3--:R-:W-:Y:S02]  /*4b40*/  SEL R6, RZ, 0x1, P0 ;  /* 0x00000001ff067807 */ /* 0x008fe40000000000 */
[----:B------:R-:W-:Y:S02]  /*4b50*/  ISETP.NE.U32.AND P2, PT, RZ, UR6, PT ;  /* 0x00000006ff007c0c */ /* 0x000fe4000bf45070 */
[----:B------:R-:W-:Y:S02]  /*4b60*/  IADD3 R7, PT, PT, R7, -R16, -R6 ;  /* 0x8000001007077210 */ /* 0x000fe40007ffe806 */
[----:B------:R-:W-:-:S02]  /*4b70*/  MOV R14, RZ ;  /* 0x000000ff000e7202 */ /* 0x000fc40000000f00 */
[----:B------:R-:W-:Y:S01]  /*4b80*/  MOV R15, R3 ;  /* 0x00000003000f7202 */ /* 0x000fe20000000f00 */
        /* <DEDUP_REMOVED lines=19> */
[----:B------:R-:W-:-:S13]  /*4cc0*/  ISETP.NE.AND P0, PT, R4, 0x3, PT ;  /* 0x000000030400780c */ /* 0x000fda0003f05270 */
[----:B------:R-:W-:Y:S05]  /*4cd0*/  @!P0 BRA `(.L_x_36) ;  /* 0x0000000000548947 */ /* 0x000fea0003800000 */
[----:B------:R-:W0:Y:S01]  /*4ce0*/  LDC.64 R4, c[0x0][0x3b8] ;  /* 0x0000ee00ff047b82 */ /* 0x000e220000000a00 */
[----:B-----5:R-:W-:Y:S02]  /*4cf0*/  IADD3 R7, PT, PT, R0, 0x600, RZ ;  /* 0x0000060000077810 */ /* 0x020fe40007ffe0ff */
[----:B------:R-:W-:Y:S02]  /*4d00*/  IADD3 R8, PT, PT, R6, 0x1, RZ ;  /* 0x0000000106087810 */ /* 0x000fe40007ffe0ff */
[----:B------:R-:W-:Y:S02]  /*4d10*/  LEA R6, R2, R7, 0x18 ;  /* 0x0000000702067211 */ /* 0x000fe400078ec0ff */
[----:B------:R-:W-:Y:S02]  /*4d20*/  LOP3.LUT R8, R8, 0x3, RZ, 0xc0, !PT ;  /* 0x0000000308087812 */ /* 0x000fe400078ec0ff */
[----:B------:R-:W-:Y:S02]  /*4d30*/  MOV R14, RZ ;  /* 0x000000ff000e7202 */ /* 0x000fe40000000f00 */
[----:B------:R-:W-:-:S02]  /*4d40*/  MOV R15, R3 ;  /* 0x00000003000f7202 */ /* 0x000fc40000000f00 */
[C---:B------:R-:W-:Y:S02]  /*4d50*/  LEA R6, R3.reuse, R6, 0x2 ;  /* 0x0000000603067211 */ /* 0x040fe400078e10ff */
[----:B------:R-:W-:Y:S01]  /*4d60*/  IADD3 R7, PT, PT, -R8, RZ, RZ ;  /* 0x000000ff08077210 */ /* 0x000fe20007ffe1ff */
[----:B0-----:R-:W-:-:S07]  /*4d70*/  IMAD.WIDE.U32 R4, R3, 0x4, R4 ;  /* 0x0000000403047825 */ /* 0x001fce00078e0004 */
.L_x_37:
[----:B------:R0:W2:Y:S01]  /*4d80*/  LDG.E.CONSTANT R8, desc[UR16][R4.64] ;  /* 0x0000001004087981 */ /* 0x0000a2000c1e9900 */
[----:B------:R-:W-:Y:S02]  /*4d90*/  IADD3 R7, PT, PT, R7, 0x1, RZ ;  /* 0x0000000107077810 */ /* 0x000fe40007ffe0ff */
[----:B------:R-:W-:Y:S01]  /*4da0*/  MOV R11, UR6 ;  /* 0x00000006000b7c02 */ /* 0x000fe20008000f00 */
[----:B------:R1:W2:Y:S01]  /*4db0*/  LDS R9, [R6] ;  /* 0x0000000006097984 */ /* 0x0002a20000000800 */
[----:B------:R-:W-:Y:S02]  /*4dc0*/  ISETP.NE.AND P0, PT, R7, RZ, PT ;  /* 0x000000ff0700720c */ /* 0x000fe40003f05270 */
[----:B------:R-:W-:Y:S02]  /*4dd0*/  MOV R13, UR6 ;  /* 0x00000006000d7c02 */ /* 0x000fe40008000f00 */
[----:B------:R-:W-:Y:S01]  /*4de0*/  IADD3 R15, PT, PT, R15, UR6, RZ ;  /* 0x000000060f0f7c10 */ /* 0x000fe2000fffe0ff */
[----:B0-----:R-:W-:Y:S01]  /*4df0*/  IMAD.WIDE.U32 R4, R11, 0x4, R4 ;  /* 0x000000040b047825 */ /* 0x001fe200078e0004 */
[----:B-1----:R-:W-:-:S03]  /*4e00*/  LEA R6, R13, R6, 0x2 ;  /* 0x000000060d067211 */ /* 0x002fc600078e10ff */
[----:B--2---:R-:W-:-:S04]  /*4e10*/  FFMA R14, R9, R8, R14 ;  /* 0x00000008090e7223 */ /* 0x004fc8000000000e */
[----:B------:R-:W-:Y:S05]  /*4e20*/  @P0 BRA `(.L_x_37) ;  /* 0xfffffffc00d40947 */ /* 0x000fea000383ffff */
.L_x_36:
[----:B------:R-:W-:Y:S05]  /*4e30*/  BSYNC.RECONVERGENT B1 ;  /* 0x0000000000017941 */ /* 0x000fea0003800200 */
.L_x_35:
[----:B------:R-:W-:Y:S05]  /*4e40*/  @!P1 BRA `(.L_x_34) ;  /* 0x0000000000b09947 */ /* 0x000fea0003800000 */
[----:B------:R-:W0:Y:S01]  /*4e50*/  LDC.64 R12, c[0x0][0x3b8] ;  /* 0x0000ee00ff0c7b82 */ /* 0x000e220000000a00 */
[----:B-----5:R-:W-:Y:S02]  /*4e60*/  IADD3 R5, PT, PT, R0, 0x600, RZ ;  /* 0x0000060000057810 */ /* 0x020fe40007ffe0ff */
[----:B------:R-:W-:Y:S02]  /*4e70*/  MOV R6, UR6 ;  /* 0x0000000600067c02 */ /* 0x000fe40008000f00 */
[----:B------:R-:W-:Y:S02]  /*4e80*/  MOV R4, UR6 ;  /* 0x0000000600047c02 */ /* 0x000fe40008000f00 */
[----:B------:R-:W-:Y:S01]  /*4e90*/  LEA R16, R2, R5, 0x18 ;  /* 0x0000000502107211 */ /* 0x000fe200078ec0ff */
[----:B------:R-:W-:Y:S01]  /*4ea0*/  IMAD R19, R6, 0x3, R15 ;  /* 0x0000000306137824 */ /* 0x000fe200078e020f */
[----:B------:R-:W-:Y:S02]  /*4eb0*/  IADD3 R21, PT, PT, R15, UR6, RZ ;  /* 0x000000060f157c10 */ /* 0x000fe4000fffe0ff */
[----:B------:R-:W-:-:S02]  /*4ec0*/  LEA R17, R4, R15, 0x1 ;  /* 0x0000000f04117211 */ /* 0x000fc400078e08ff */
[----:B------:R-:W-:-:S07]  /*4ed0*/  LEA R16, R15, R16, 0x2 ;  /* 0x000000100f107211 */ /* 0x000fce00078e10ff */
.L_x_38:
[----:B0-----:R-:W-:-:S04]  /*4ee0*/  IMAD.WIDE.U32 R4, R15, 0x4, R12 ;  /* 0x000000040f047825 */ /* 0x001fc800078e000c */
[--C-:B------:R-:W-:Y:S02]  /*4ef0*/  IMAD.WIDE.U32 R6, R21, 0x4, R12.reuse ;  /* 0x0000000415067825 */ /* 0x100fe400078e000c */
[----:B------:R0:W2:Y:S02]  /*4f00*/  LDG.E.CONSTANT R4, desc[UR16][R4.64] ;  /* 0x0000001004047981 */ /* 0x0000a4000c1e9900 */
[--C-:B------:R-:W-:Y:S02]  /*4f10*/  IMAD.WIDE.U32 R8, R17, 0x4, R12.reuse ;  /* 0x0000000411087825 */ /* 0x100fe400078e000c */
[----:B------:R1:W3:Y:S02]  /*4f20*/  LDG.E.CONSTANT R6, desc[UR16][R6.64] ;  /* 0x0000001006067981 */ /* 0x0002e4000c1e9900 */
[----:B------:R-:W-:Y:S02]  /*4f30*/  IMAD.WIDE.U32 R10, R19, 0x4, R12 ;  /* 0x00000004130a7825 */ /* 0x000fe400078e000c */
[----:B------:R4:W5:Y:S04]  /*4f40*/  LDG.E.CONSTANT R8, desc[UR16][R8.64] ;  /* 0x0000001008087981 */ /* 0x000968000c1e9900 */
[----:B------:R-:W5:Y:S01]  /*4f50*/  LDG.E.CONSTANT R10, desc[UR16][R10.64] ;  /* 0x000000100a0a7981 */ /* 0x000f62000c1e9900 */
[----:B------:R-:W-:-:S02]  /*4f60*/  MOV R23, UR6 ;  /* 0x0000000600177c02 */ /* 0x000fc40008000f00 */
[----:B------:R-:W-:Y:S02]  /*4f70*/  MOV R25, UR6 ;  /* 0x0000000600197c02 */ /* 0x000fe40008000f00 */
[-C--:B------:R-:W-:Y:S02]  /*4f80*/  LEA R18, R23, R16.reuse, 0x2 ;  /* 0x0000001017127211 */ /* 0x080fe400078e10ff */
[----:B------:R-:W2:Y:S01]  /*4f90*/  LDS R23, [R16] ;  /* 0x0000000010177984 */ /* 0x000ea20000000800 */
[----:B------:R-:W-:Y:S02]  /*4fa0*/  MOV R27, UR6 ;  /* 0x00000006001b7c02 */ /* 0x000fe40008000f00 */
[----:B------:R-:W-:Y:S01]  /*4fb0*/  LEA R20, R25, R16, 0x3 ;  /* 0x0000001019147211 */ /* 0x000fe200078e18ff */
[----:B0-----:R-:W3:Y:S01]  /*4fc0*/  LDS R5, [R18] ;  /* 0x0000000012057984 */ /* 0x001ee20000000800 */
[----:B------:R-:W-:Y:S01]  /*4fd0*/  MOV R24, UR6 ;  /* 0x0000000600187c02 */ /* 0x000fe20008000f00 */
[----:B------:R-:W-:Y:S01]  /*4fe0*/  IMAD R22, R27, 0xc, R16 ;  /* 0x0000000c1b167824 */ /* 0x000fe200078e0210 */
[----:B------:R-:W-:Y:S01]  /*4ff0*/  MOV R26, UR6 ;  /* 0x00000006001a7c02 */ /* 0x000fe20008000f00 */
[----:B-1----:R-:W5:Y:S01]  /*5000*/  LDS R7, [R20] ;  /* 0x0000000014077984 */ /* 0x002f620000000800 */
[----:B------:R-:W-:-:S02]  /*5010*/  IADD3 R15, PT, PT, R24, UR6, R15 ;  /* 0x00000006180f7c10 */ /* 0x000fc4000fffe00f */
[----:B------:R-:W-:Y:S01]  /*5020*/  LEA R17, R26, R17, 0x2 ;  /* 0x000000111a117211 */ /* 0x000fe200078e10ff */
[----:B----4-:R-:W0:Y:S01]  /*5030*/  LDS R9, [R22] ;  /* 0x0000000016097984 */ /* 0x010e220000000800 */
[----:B------:R-:W-:-:S04]  /*5040*/  IADD3 R15, PT, PT, R24, UR6, R15 ;  /* 0x00000006180f7c10 */ /* 0x000fc8000fffe00f */
[----:B------:R-:W-:Y:S01]  /*5050*/  ISETP.GE.U32.AND P0, PT, R15, 0x40, PT ;  /* 0x000000400f00780c */ /* 0x000fe20003f06070 */
[----:B--2---:R-:W-:Y:S01]  /*5060*/  FFMA R4, R23, R4, R14 ;  /* 0x0000000417047223 */ /* 0x004fe2000000000e */
[----:B------:R-:W-:-:S03]  /*5070*/  MOV R14, UR6 ;  /* 0x00000006000e7c02 */ /* 0x000fc60008000f00 */
[----:B---3--:R-:W-:Y:S01]  /*5080*/  FFMA R4, R5, R6, R4 ;  /* 0x0000000605047223 */ /* 0x008fe20000000004 */
[----:B------:R-:W-:Y:S02]  /*5090*/  MOV R6, UR6 ;  /* 0x0000000600067c02 */ /* 0x000fe40008000f00 */
[----:B------:R-:W-:Y:S01]  /*50a0*/  MOV R5, UR6 ;  /* 0x0000000600057c02 */ /* 0x000fe20008000f00 */
[----:B-----5:R-:W-:Y:S01]  /*50b0*/  FFMA R4, R7, R8, R4 ;  /* 0x0000000807047223 */ /* 0x020fe20000000004 */
[----:B------:R-:W-:Y:S02]  /*50c0*/  LEA R21, R14, R21, 0x2 ;  /* 0x000000150e157211 */ /* 0x000fe400078e10ff */
[----:B------:R-:W-:Y:S01]  /*50d0*/  LEA R19, R6, R19, 0x2 ;  /* 0x0000001306137211 */ /* 0x000fe200078e10ff */
[----:B0-----:R-:W-:Y:S01]  /*50e0*/  FFMA R14, R9, R10, R4 ;  /* 0x0000000a090e7223 */ /* 0x001fe20000000004 */
[----:B------:R-:W-:Y:S01]  /*50f0*/  LEA R16, R5, R16, 0x4 ;  /* 0x0000001005107211 */ /* 0x000fe200078e20ff */
[----:B------:R-:W-:Y:S06]  /*5100*/  @!P0 BRA `(.L_x_38) ;  /* 0xfffffffc00748947 */ /* 0x000fec000383ffff */
.L_x_34:
[----:B------:R-:W-:Y:S05]  /*5110*/  BSYNC.RECONVERGENT B0 ;  /* 0x0000000000007941 */ /* 0x000fea0003800200 */
.L_x_33:
[----:B------:R-:W-:-:S13]  /*5120*/  ISETP.NE.AND P0, PT, R3, RZ, PT ;  /* 0x000000ff0300720c */ /* 0x000fda0003f05270 */
[----:B-12---:R-:W1:Y:S02]  /*5130*/  @!P0 LDC.64 R4, c[0x0][0x3c0] ;  /* 0x0000f000ff048b82 */ /* 0x006e640000000a00 */
[----:B-1----:R1:W5:Y:S01]  /*5140*/  @!P0 LDG.E.CONSTANT R4, desc[UR16][R4.64] ;  /* 0x0000001004048981 */ /* 0x002362000c1e9900 */
[----:B------:R-:W-:Y:S01]  /*5150*/  LOP3.LUT P1, RZ, R3, 0x1f, RZ, 0xc0, !PT ;  /* 0x0000001f03ff7812 */ /* 0x000fe2000782c0ff */
[----:B------:R-:W-:Y:S01]  /*5160*/  BSSY.RECONVERGENT B0, `(.L_x_39) ;  /* 0x0000013000007945 */ /* 0x000fe20003800200 */
[----:B-----5:R-:W-:Y:S01]  /*5170*/  @!P0 LEA R13, R2, R0, 0x18 ;  /* 0x00000000020d8211 */ /* 0x020fe200078ec0ff */
[----:B0-----:R-:W0:Y:S02]  /*5180*/  SHFL.DOWN PT, R7, R14, 0x10, 0x1f ;  /* 0x0a001f000e077f89 */ /* 0x001e2400000e0000 */
[----:B0-----:R-:W-:-:S05]  /*5190*/  FADD R7, R7, R14 ;  /* 0x0000000e07077221 */ /* 0x001fca0000000000 */
[----:B---3--:R-:W0:Y:S02]  /*51a0*/  SHFL.DOWN PT, R6, R7, 0x8, 0x1f ;  /* 0x09001f0007067f89 */ /* 0x008e2400000e0000 */
[----:B0-----:R-:W-:-:S05]  /*51b0*/  FADD R6, R7, R6 ;  /* 0x0000000607067221 */ /* 0x001fca0000000000 */
[----:B------:R-:W0:Y:S02]  /*51c0*/  SHFL.DOWN PT, R9, R6, 0x4, 0x1f ;  /* 0x08801f0006097f89 */ /* 0x000e2400000e0000 */
[----:B0-----:R-:W-:-:S05]  /*51d0*/  FADD R9, R6, R9 ;  /* 0x0000000906097221 */ /* 0x001fca0000000000 */
[----:B------:R-:W0:Y:S02]  /*51e0*/  SHFL.DOWN PT, R8, R9, 0x2, 0x1f ;  /* 0x08401f0009087f89 */ /* 0x000e2400000e0000 */
[----:B0-----:R-:W-:-:S05]  /*51f0*/  FADD R8, R9, R8 ;  /* 0x0000000809087221 */ /* 0x001fca0000000000 */
[----:B------:R-:W0:Y:S02]  /*5200*/  SHFL.DOWN PT, R11, R8, 0x1, 0x1f ;  /* 0x08201f00080b7f89 */ /* 0x000e2400000e0000 */
[----:B0-----:R-:W-:Y:S01]  /*5210*/  FADD R11, R8, R11 ;  /* 0x0000000b080b7221 */ /* 0x001fe20000000000 */
[----:B-1----:R-:W-:Y:S06]  /*5220*/  @P1 BRA `(.L_x_40) ;  /* 0x0000000000181947 */ /* 0x002fec0003800000 */
[----:B------:R-:W-:-:S04]  /*5230*/  IADD3 R5, PT, PT, R0, 0x700, RZ ;  /* 0x0000070000057810 */ /* 0x000fc80007ffe0ff */
[----:B------:R-:W-:-:S07]  /*5240*/  LEA R5, R2, R5, 0x18 ;  /* 0x0000000502057211 */ /* 0x000fce00078ec0ff */
.L_x_41:
[----:B------:R-:W0:Y:S02]  /*5250*/  LDS R6, [R5] ;  /* 0x0000000005067984 */ /* 0x000e240000000800 */
[----:B0-----:R-:W-:-:S05]  /*5260*/  FADD R7, R11, R6 ;  /* 0x000000060b077221 */ /* 0x001fca0000000000 */
[----:B------:R-:W0:Y:S02]  /*5270*/  ATOMS.CAST.SPIN P1, [R5], R6, R7 ;  /* 0x000000060500758d */ /* 0x000e240001820007 */
[----:B0-----:R-:W-:Y:S05]  /*5280*/  @!P1 BRA `(.L_x_41) ;  /* 0xfffffffc00f09947 */ /* 0x001fea000383ffff */
.L_x_40:
[----:B------:R-:W-:Y:S05]  /*5290*/  BSYNC.RECONVERGENT B0 ;  /* 0x0000000000007941 */ /* 0x000fea0003800200 */
.L_x_39:
[----:B------:R-:W-:Y:S01]  /*52a0*/  BAR.SYNC.DEFER_BLOCKING 0x0 ;  /* 0x0000000000007b1d */ /* 0x000fe20000010000 */
[C---:B------:R-:W-:Y:S02]  /*52b0*/  ISETP.GT.U32.AND P1, PT, R3.reuse, 0x3, PT ;  /* 0x000000030300780c */ /* 0x040fe40003f24070 */
[----:B------:R-:W-:Y:S02]  /*52c0*/  ISETP.GT.U32.OR P2, PT, R3, 0x3, P0 ;  /* 0x000000030300780c */ /* 0x000fe40000744470 */
[----:B------:R-:W-:Y:S01]  /*52d0*/  IADD3 R7, PT, PT, R0, 0x704, RZ ;  /* 0x0000070400077810 */ /* 0x000fe20007ffe0ff */
[----:B------:R-:W-:Y:S03]  /*52e0*/  BSSY.RECONVERGENT B0, `(.L_x_42) ;  /* 0x00000a0000007945 */ /* 0x000fe60003800200 */
[----:B------:R-:W-:-:S04]  /*52f0*/  LEA R20, R2, R7, 0x18 ;  /* 0x0000000702147211 */ /* 0x000fc800078ec0ff */
[----:B------:R-:W-:-:S03]  /*5300*/  LEA R20, R3, R20, 0x2 ;  /* 0x0000001403147211 */ /* 0x000fc600078e10ff */
[----:B------:R-:W-:Y:S01]  /*5310*/  @!P2 LEA R21, R2, R0, 0x18 ;  /* 0x000000000215a211 */ /* 0x000fe200078ec0ff */
[----:B------:R-:W0:Y:S02]  /*5320*/  @!P0 LDS R5, [R13+0x700] ;  /* 0x000700000d058984 */ /* 0x000e240000000800 */
[----:B0-----:R-:W-:-:S05]  /*5330*/  @!P0 FADD R4, R4, R5 ;  /* 0x0000000504048221 */ /* 0x001fca0000000000 */
[----:B------:R0:W-:Y:S01]  /*5340*/  @!P0 STS [R13+0x700], R4 ;  /* 0x000700040d008388 */ /* 0x0001e20000000800 */
[----:B------:R-:W-:Y:S06]  /*5350*/  BAR.SYNC.DEFER_BLOCKING 0x0 ;  /* 0x0000000000007b1d */ /* 0x000fec0000010000 */
[----:B------:R-:W-:Y:S05]  /*5360*/  @P1 BRA `(.L_x_43) ;  /* 0x00000008005c1947 */ /* 0x000fea0003800000 */
[----:B0-----:R-:W0:Y:S08]  /*5370*/  LDC.64 R4, c[0x0][0x3d0] ;  /* 0x0000f400ff047b82 */ /* 0x001e300000000a00 */
[----:B------:R-:W1:Y:S01]  /*5380*/  LDC.64 R44, c[0x0][0x3c8] ;  /* 0x0000f200ff2c7b82 */ /* 0x000e620000000a00 */
[----:B0-----:R-:W-:-:S06]  /*5390*/  IMAD.WIDE.U32 R4, R3, 0x4, R4 ;  /* 0x0000000403047825 */ /* 0x001fcc00078e0004 */
[----:B------:R-:W2:Y:S01]  /*53a0*/  LDG.E.CONSTANT R5, desc[UR16][R4.64] ;  /* 0x0000001004057981 */ /* 0x000ea2000c1e9900 */
[----:B-1----:R-:W-:-:S05]  /*53b0*/  IMAD.WIDE.U32 R44, R3, 0x4, R44 ;  /* 0x00000004032c7825 */ /* 0x002fca00078e002c */
[----:B------:R-:W2:Y:S04]  /*53c0*/  LDG.E.CONSTANT R6, desc[UR16][R44.64] ;  /* 0x000000102c067981 */ /* 0x000ea8000c1e9900 */
        /* <DEDUP_REMOVED lines=62> */
[----:B------:R-:W-:-:S03]  /*57b0*/  LEA R35, R2, R0, 0x18 ;  /* 0x0000000002237211 */ /* 0x000fc600078ec0ff */
[----:B------:R-:W5:Y:S04]  /*57c0*/  LDG.E.CONSTANT R28, desc[UR16][R44.64+0x3f0] ;  /* 0x0003f0102c1c7981 */ /* 0x000f68000c1e9900 */
[----:B------:R-:W2:Y:S04]  /*57d0*/  LDS.128 R8, [R35+0x600] ;  /* 0x0006000023087984 */ /* 0x000ea80000000c00 */
[----:B------:R-:W0:Y:S04]  /*57e0*/  LDS.128 R12, [R35+0x610] ;  /* 0x00061000230c7984 */ /* 0x000e280000000c00 */
[----:B------:R-:W1:Y:S01]  /*57f0*/  LDS.128 R16, [R35+0x620] ;  /* 0x0006200023107984 */ /* 0x000e620000000c00 */
[----:B--2---:R-:W-:-:S04]  /*5800*/  FFMA R6, R8, R6, R5 ;  /* 0x0000000608067223 */ /* 0x004fc80000000005 */
[----:B---3--:R-:W-:-:S04]  /*5810*/  FFMA R7, R7, R9, R6 ;  /* 0x0000000907077223 */ /* 0x008fc80000000006 */
[----:B----4-:R-:W-:Y:S02]  /*5820*/  FFMA R10, R68, R10, R7 ;  /* 0x0000000a440a7223 */ /* 0x010fe40000000007 */
[----:B------:R-:W2:Y:S02]  /*5830*/  LDS.128 R4, [R35+0x630] ;  /* 0x0006300023047984 */ /* 0x000ea40000000c00 */
[----:B-----5:R-:W-:-:S04]  /*5840*/  FFMA R11, R71, R11, R10 ;  /* 0x0000000b470b7223 */ /* 0x020fc8000000000a */
[----:B0-----:R-:W-:Y:S02]  /*5850*/  FFMA R12, R12, R70, R11 ;  /* 0x000000460c0c7223 */ /* 0x001fe4000000000b */
[----:B------:R-:W0:Y:S02]  /*5860*/  LDS.128 R8, [R35+0x640] ;  /* 0x0006400023087984 */ /* 0x000e240000000c00 */
[----:B------:R-:W-:-:S04]  /*5870*/  FFMA R13, R73, R13, R12 ;  /* 0x0000000d490d7223 */ /* 0x000fc8000000000c */
[----:B------:R-:W-:-:S04]  /*5880*/  FFMA R14, R72, R14, R13 ;  /* 0x0000000e480e7223 */ /* 0x000fc8000000000d */
[----:B------:R-:W-:-:S04]  /*5890*/  FFMA R15, R75, R15, R14 ;  /* 0x0000000f4b0f7223 */ /* 0x000fc8000000000e */
[----:B-1----:R-:W-:Y:S02]  /*58a0*/  FFMA R16, R16, R74, R15 ;  /* 0x0000004a10107223 */ /* 0x002fe4000000000f */
[----:B------:R-:W1:Y:S02]  /*58b0*/  LDS.128 R12, [R35+0x650] ;  /* 0x00065000230c7984 */ /* 0x000e640000000c00 */
[----:B------:R-:W-:-:S04]  /*58c0*/  FFMA R17, R77, R17, R16 ;  /* 0x000000114d117223 */ /* 0x000fc80000000010 */
[----:B------:R-:W-:-:S04]  /*58d0*/  FFMA R18, R76, R18, R17 ;  /* 0x000000124c127223 */ /* 0x000fc80000000011 */
[----:B------:R-:W-:-:S04]  /*58e0*/  FFMA R19, R79, R19, R18 ;  /* 0x000000134f137223 */ /* 0x000fc80000000012 */
[----:B--2---:R-:W-:Y:S02]  /*58f0*/  FFMA R4, R4, R78, R19 ;  /* 0x0000004e04047223 */ /* 0x004fe40000000013 */
[----:B------:R-:W2:Y:S02]  /*5900*/  LDS.128 R16, [R35+0x660] ;  /* 0x0006600023107984 */ /* 0x000ea40000000c00 */
[----:B------:R-:W-:-:S04]  /*5910*/  FFMA R5, R81, R5, R4 ;  /* 0x0000000551057223 */ /* 0x000fc80000000004 */
[----:B------:R-:W-:-:S04]  /*5920*/  FFMA R6, R80, R6, R5 ;  /* 0x0000000650067223 */ /* 0x000fc80000000005 */
[----:B------:R-:W-:-:S04]  /*5930*/  FFMA R7, R83, R7, R6 ;  /* 0x0000000753077223 */ /* 0x000fc80000000006 */
[----:B0-----:R-:W-:Y:S02]  /*5940*/  FFMA R8, R8, R82, R7 ;  /* 0x0000005208087223 */ /* 0x001fe40000000007 */
[----:B------:R-:W0:Y:S02]  /*5950*/  LDS.128 R4, [R35+0x670] ;  /* 0x0006700023047984 */ /* 0x000e240000000c00 */
[----:B------:R-:W-:-:S04]  /*5960*/  FFMA R9, R85, R9, R8 ;  /* 0x0000000955097223 */ /* 0x000fc80000000008 */
[----:B------:R-:W-:-:S04]  /*5970*/  FFMA R10, R84, R10, R9 ;  /* 0x0000000a540a7223 */ /* 0x000fc80000000009 */
[----:B------:R-:W-:-:S04]  /*5980*/  FFMA R11, R87, R11, R10 ;  /* 0x0000000b570b7223 */ /* 0x000fc8000000000a */
[----:B-1----:R-:W-:-:S04]  /*5990*/  FFMA R11, R12, R69, R11 ;  /* 0x000000450c0b7223 */ /* 0x002fc8000000000b */
[----:B------:R-:W-:Y:S02]  /*59a0*/  FFMA R66, R66, R13, R11 ;  /* 0x0000000d42427223 */ /* 0x000fe4000000000b */
[----:B------:R-:W1:Y:S02]  /*59b0*/  LDS.128 R8, [R35+0x680] ;  /* 0x0006800023087984 */ /* 0x000e640000000c00 */
[----:B------:R-:W-:-:S04]  /*59c0*/  FFMA R67, R67, R14, R66 ;  /* 0x0000000e43437223 */ /* 0x000fc80000000042 */
[----:B------:R-:W-:-:S04]  /*59d0*/  FFMA R15, R62, R15, R67 ;  /* 0x0000000f3e0f7223 */ /* 0x000fc80000000043 */
[----:B--2---:R-:W-:-:S04]  /*59e0*/  FFMA R15, R16, R63, R15 ;  /* 0x0000003f100f7223 */ /* 0x004fc8000000000f */
[----:B------:R-:W-:Y:S02]  /*59f0*/  FFMA R64, R64, R17, R15 ;  /* 0x0000001140407223 */ /* 0x000fe4000000000f */
[----:B------:R-:W2:Y:S02]  /*5a00*/  LDS.128 R12, [R35+0x690] ;  /* 0x00069000230c7984 */ /* 0x000ea40000000c00 */
[----:B------:R-:W-:-:S04]  /*5a10*/  FFMA R65, R65, R18, R64 ;  /* 0x0000001241417223 */ /* 0x000fc80000000040 */
[----:B------:R-:W-:-:S04]  /*5a20*/  FFMA R19, R58, R19, R65 ;  /* 0x000000133a137223 */ /* 0x000fc80000000041 */
[----:B0-----:R-:W-:-:S04]  /*5a30*/  FFMA R19, R4, R59, R19 ;  /* 0x0000003b04137223 */ /* 0x001fc80000000013 */
[----:B------:R-:W-:Y:S02]  /*5a40*/  FFMA R60, R60, R5, R19 ;  /* 0x000000053c3c7223 */ /* 0x000fe40000000013 */
[----:B------:R-:W0:Y:S02]  /*5a50*/  LDS.128 R16, [R35+0x6a0] ;  /* 0x0006a00023107984 */ /* 0x000e240000000c00 */
        /* <DEDUP_REMOVED lines=22> */
[----:B--2---:R-:W-:Y:S02]  /*5bc0*/  FFMA R39, R8, R39, R7 ;  /* 0x0000002708277223 */ /* 0x004fe40000000007 */
[----:B------:R-:W2:Y:S02]  /*5bd0*/  LDS.128 R4, [R35+0x6f0] ;  /* 0x0006f00023047984 */ /* 0x000ea40000000c00 */
        /* <DEDUP_REMOVED lines=14> */
[----:B------:R-:W-:-:S05]  /*5cc0*/  FFMA R7, R28, R7, R23 ;  /* 0x000000071c077223 */ /* 0x000fca0000000017 */
[----:B------:R1:W-:Y:S02]  /*5cd0*/  STS [R20], R7 ;  /* 0x0000000714007388 */ /* 0x0003e40000000800 */
.L_x_43:
[----:B------:R-:W-:Y:S05]  /*5ce0*/  BSYNC.RECONVERGENT B0 ;  /* 0x0000000000007941 */ /* 0x000fea0003800200 */
.L_x_42:
[----:B------:R-:W-:Y:S06]  /*5cf0*/  BAR.SYNC.DEFER_BLOCKING 0x0 ;  /* 0x0000000000007b1d */ /* 0x000fec0000010000 */
[----:B------:R-:W2:Y:S04]  /*5d00*/  @!P2 LDS.128 R8, [R21+0x700] ;  /* 0x000700001508a984 */ /* 0x000ea80000000c00 */
[----:B0-----:R-:W0:Y:S01]  /*5d10*/  @!P2 LDS R4, [R21+0x710] ;  /* 0x000710001504a984 */ /* 0x001e220000000800 */
[----:B--2---:R-:W-:-:S04]  /*5d20*/  @!P2 FADD R6, R9, R10 ;  /* 0x0000000a0906a221 */ /* 0x004fc80000000000 */
[----:B------:R-:W-:-:S04]  /*5d30*/  @!P2 FADD R5, R6, R11 ;  /* 0x0000000b0605a221 */ /* 0x000fc80000000000 */
[----:B0-----:R-:W-:-:S04]  /*5d40*/  @!P2 FADD R4, R4, R5 ;  /* 0x000000050404a221 */ /* 0x001fc80000000000 */
[----:B------:R-:W-:-:S05]  /*5d50*/  @!P2 FMUL R4, R4, 0.25 ;  /* 0x3e8000000404a820 */ /* 0x000fca0000400000 */
[----:B------:R0:W-:Y:S01]  /*5d60*/  @!P2 STS [R21+0x714], R4 ;  /* 0x000714041500a388 */ /* 0x0001e20000000800 */
[----:B------:R-:W-:Y:S06]  /*5d70*/  BAR.SYNC.DEFER_BLOCKING 0x0 ;  /* 0x0000000000007b1d */ /* 0x000fec0000010000 */
[----:B------:R-:W-:Y:S05]  /*5d80*/  @P1 EXIT ;  /* 0x000000000000194d */ /* 0x000fea0003800000 */
[----:B------:R-:W-:Y:S01]  /*5d90*/  LEA R6, R2, R0, 0x18 ;  /* 0x0000000002067211 */ /* 0x000fe200078ec0ff */
[----:B-1----:R-:W-:Y:S01]  /*5da0*/  LDS R20, [R20] ;  /* 0x0000000014147984 */ /* 0x002fe20000000800 */
[----:B0-----:R-:W0:Y:S03]  /*5db0*/  LDC.64 R4, c[0x0][0x3d8] ;  /* 0x0000f600ff047b82 */ /* 0x001e260000000a00 */
[----:B------:R-:W1:Y:S04]  /*5dc0*/  LDS R7, [R6+0x714] ;  /* 0x0007140006077984 */ /* 0x000e680000000800 */
[----:B------:R-:W2:Y:S01]  /*5dd0*/  LDS R0, [R6+0x700] ;  /* 0x0007000006007984 */ /* 0x000ea20000000800 */
[----:B------:R-:W3:Y:S02]  /*5de0*/  S2R R12, SR_CTAID.X ;  /* 0x00000000000c7919 */ /* 0x000ee40000002500 */
[----:B---3--:R-:W-:Y:S01]  /*5df0*/  LEA R3, R12, R3, 0x2 ;  /* 0x000000030c037211 */ /* 0x008fe200078e10ff */
[----:B-1----:R-:W-:-:S04]  /*5e00*/  FADD R7, R20, -R7 ;  /* 0x8000000714077221 */ /* 0x002fc80000000000 */
[----:B0-----:R-:W-:-:S04]  /*5e10*/  IMAD.WIDE.U32 R2, R3, 0x4, R4 ;  /* 0x0000000403027825 */ /* 0x001fc800078e0004 */
[----:B--2---:R-:W-:-:S05]  /*5e20*/  FADD R7, R0, R7 ;  /* 0x0000000700077221 */ /* 0x004fca0000000000 */
[----:B------:R-:W-:Y:S01]  /*5e30*/  STG.E desc[UR16][R2.64], R7 ;  /* 0x0000000702007986 */ /* 0x000fe2000c101910 */
[----:B------:R-:W-:Y:S05]  /*5e40*/  EXIT ;  /* 0x000000000000794d */ /* 0x000fea0003800000 */
.L_x_44:
        /* <DEDUP_REMOVED lines=11> */
.L_x_46:


//--------------------- .nv.shared.reserved.0     --------------------------
	.section	.nv.shared.reserved.0,"aw",@nobits
	.weak		__nv_reservedSMEM_offset_0_alias
	.size		__nv_reservedSMEM_offset_0_alias, 0, 64
	.other		__nv_reservedSMEM_offset_0_alias,@"STO_CUDA_RESERVED_SHARED STV_DEFAULT"
__nv_reservedSMEM_offset_0_alias:
	.zero		0
	.zero		64


//--------------------- .nv.shared.dqn_forward_pass --------------------------
	.section	.nv.shared.dqn_forward_pass,"aw",@nobits
	.sectionflags	@""
	.align	4
.nv.shared.dqn_forward_pass:
	.zero		2840


//--------------------- .nv.constant0.dqn_batch_inference --------------------------
	.section	.nv.constant0.dqn_batch_inference,"a",@progbits
	.sectionflags	@""
	.align	4
.nv.constant0.dqn_batch_inference:
	.zero		928


//--------------------- .nv.constant0.dqn_forward_pass --------------------------
	.section	.nv.constant0.dqn_forward_pass,"a",@progbits
	.sectionflags	@""
	.align	4
.nv.constant0.dqn_forward_pass:
	.zero		996


//--------------------- SYMBOLS --------------------------

	.type		.nv.reservedSmem.offset0,@object
	.size		.nv.reservedSmem.offset0,0x4
	.type		.nv.reservedSmem.cap,@object
	.size		.nv.reservedSmem.cap,0x4
